//
// Generated by NVIDIA NVVM Compiler
//
// Compiler Build ID: CL-36424714
// Cuda compilation tools, release 13.0, V13.0.88
// Based on NVVM 20.0.0
//

.version 9.0
.target sm_100
.address_size 64

	// .globl	_Z17convolutionKernelIiEvPT_S1_S1_ii

.visible .entry _Z17convolutionKernelIiEvPT_S1_S1_ii(
	.param .u64 .ptr .align 1 _Z17convolutionKernelIiEvPT_S1_S1_ii_param_0,
	.param .u64 .ptr .align 1 _Z17convolutionKernelIiEvPT_S1_S1_ii_param_1,
	.param .u64 .ptr .align 1 _Z17convolutionKernelIiEvPT_S1_S1_ii_param_2,
	.param .u32 _Z17convolutionKernelIiEvPT_S1_S1_ii_param_3,
	.param .u32 _Z17convolutionKernelIiEvPT_S1_S1_ii_param_4
)
{
	.reg .pred 	%p<56>;
	.reg .b32 	%r<145>;
	.reg .b64 	%rd<47>;

	ld.param.u64 	%rd7, [_Z17convolutionKernelIiEvPT_S1_S1_ii_param_0];
	ld.param.u64 	%rd8, [_Z17convolutionKernelIiEvPT_S1_S1_ii_param_1];
	ld.param.u64 	%rd6, [_Z17convolutionKernelIiEvPT_S1_S1_ii_param_2];
	ld.param.u32 	%r64, [_Z17convolutionKernelIiEvPT_S1_S1_ii_param_3];
	ld.param.u32 	%r65, [_Z17convolutionKernelIiEvPT_S1_S1_ii_param_4];
	cvta.to.global.u64 	%rd1, %rd8;
	cvta.to.global.u64 	%rd2, %rd7;
	mov.u32 	%r66, %tid.x;
	mov.u32 	%r67, %ctaid.x;
	mov.u32 	%r68, %ntid.x;
	mad.lo.s32 	%r1, %r67, %r68, %r66;
	add.s32 	%r69, %r64, %r65;
	add.s32 	%r70, %r69, -1;
	setp.ge.s32 	%p1, %r1, %r70;
	@%p1 bra 	$L__BB0_43;
	setp.lt.s32 	%p2, %r65, 1;
	mov.b32 	%r121, 0;
	@%p2 bra 	$L__BB0_42;
	and.b32  	%r2, %r65, 7;
	setp.lt.u32 	%p3, %r65, 8;
	mov.b32 	%r137, 0;
	mov.u32 	%r121, %r137;
	@%p3 bra 	$L__BB0_21;
	and.b32  	%r137, %r65, 2147483640;
	mov.b32 	%r119, 0;
	mov.u32 	%r121, %r119;
$L__BB0_4:
	.pragma "nounroll";
	sub.s32 	%r6, %r1, %r119;
	setp.lt.s32 	%p4, %r6, 0;
	setp.ge.s32 	%p5, %r6, %r64;
	mul.wide.u32 	%rd9, %r119, 4;
	add.s64 	%rd3, %rd1, %rd9;
	or.pred  	%p6, %p4, %p5;
	@%p6 bra 	$L__BB0_6;
	mul.wide.u32 	%rd10, %r6, 4;
	add.s64 	%rd11, %rd2, %rd10;
	ld.global.u32 	%r75, [%rd11];
	ld.global.u32 	%r76, [%rd3];
	mad.lo.s32 	%r121, %r76, %r75, %r121;
$L__BB0_6:
	not.b32 	%r77, %r119;
	add.s32 	%r9, %r1, %r77;
	setp.lt.s32 	%p7, %r9, 0;
	setp.ge.s32 	%p8, %r9, %r64;
	or.pred  	%p9, %p7, %p8;
	@%p9 bra 	$L__BB0_8;
	mul.wide.u32 	%rd12, %r9, 4;
	add.s64 	%rd13, %rd2, %rd12;
	ld.global.u32 	%r78, [%rd13];
	ld.global.u32 	%r79, [%rd3+4];
	mad.lo.s32 	%r121, %r79, %r78, %r121;
$L__BB0_8:
	add.s32 	%r12, %r6, -2;
	setp.lt.s32 	%p10, %r12, 0;
	setp.ge.s32 	%p11, %r12, %r64;
	or.pred  	%p12, %p10, %p11;
	@%p12 bra 	$L__BB0_10;
	mul.wide.u32 	%rd14, %r12, 4;
	add.s64 	%rd15, %rd2, %rd14;
	ld.global.u32 	%r81, [%rd15];
	ld.global.u32 	%r82, [%rd3+8];
	mad.lo.s32 	%r121, %r82, %r81, %r121;
$L__BB0_10:
	add.s32 	%r15, %r6, -3;
	setp.lt.s32 	%p13, %r15, 0;
	setp.ge.s32 	%p14, %r15, %r64;
	or.pred  	%p15, %p13, %p14;
	@%p15 bra 	$L__BB0_12;
	mul.wide.u32 	%rd16, %r15, 4;
	add.s64 	%rd17, %rd2, %rd16;
	ld.global.u32 	%r84, [%rd17];
	ld.global.u32 	%r85, [%rd3+12];
	mad.lo.s32 	%r121, %r85, %r84, %r121;
$L__BB0_12:
	add.s32 	%r18, %r6, -4;
	setp.lt.s32 	%p16, %r18, 0;
	setp.ge.s32 	%p17, %r18, %r64;
	or.pred  	%p18, %p16, %p17;
	@%p18 bra 	$L__BB0_14;
	mul.wide.u32 	%rd18, %r18, 4;
	add.s64 	%rd19, %rd2, %rd18;
	ld.global.u32 	%r87, [%rd19];
	ld.global.u32 	%r88, [%rd3+16];
	mad.lo.s32 	%r121, %r88, %r87, %r121;
$L__BB0_14:
	add.s32 	%r21, %r6, -5;
	setp.lt.s32 	%p19, %r21, 0;
	setp.ge.s32 	%p20, %r21, %r64;
	or.pred  	%p21, %p19, %p20;
	@%p21 bra 	$L__BB0_16;
	mul.wide.u32 	%rd20, %r21, 4;
	add.s64 	%rd21, %rd2, %rd20;
	ld.global.u32 	%r90, [%rd21];
	ld.global.u32 	%r91, [%rd3+20];
	mad.lo.s32 	%r121, %r91, %r90, %r121;
$L__BB0_16:
	add.s32 	%r24, %r6, -6;
	setp.lt.s32 	%p22, %r24, 0;
	setp.ge.s32 	%p23, %r24, %r64;
	or.pred  	%p24, %p22, %p23;
	@%p24 bra 	$L__BB0_18;
	mul.wide.u32 	%rd22, %r24, 4;
	add.s64 	%rd23, %rd2, %rd22;
	ld.global.u32 	%r93, [%rd23];
	ld.global.u32 	%r94, [%rd3+24];
	mad.lo.s32 	%r121, %r94, %r93, %r121;
$L__BB0_18:
	add.s32 	%r27, %r6, -7;
	setp.lt.s32 	%p25, %r27, 0;
	setp.ge.s32 	%p26, %r27, %r64;
	or.pred  	%p27, %p25, %p26;
	@%p27 bra 	$L__BB0_20;
	mul.wide.u32 	%rd24, %r27, 4;
	add.s64 	%rd25, %rd2, %rd24;
	ld.global.u32 	%r96, [%rd25];
	ld.global.u32 	%r97, [%rd3+28];
	mad.lo.s32 	%r121, %r97, %r96, %r121;
$L__BB0_20:
	add.s32 	%r119, %r119, 8;
	setp.ne.s32 	%p28, %r119, %r137;
	@%p28 bra 	$L__BB0_4;
$L__BB0_21:
	setp.eq.s32 	%p29, %r2, 0;
	@%p29 bra 	$L__BB0_42;
	and.b32  	%r34, %r65, 3;
	setp.lt.u32 	%p30, %r2, 4;
	@%p30 bra 	$L__BB0_32;
	sub.s32 	%r35, %r1, %r137;
	setp.lt.s32 	%p31, %r35, 0;
	setp.ge.s32 	%p32, %r35, %r64;
	mul.wide.u32 	%rd26, %r137, 4;
	add.s64 	%rd4, %rd1, %rd26;
	or.pred  	%p33, %p31, %p32;
	@%p33 bra 	$L__BB0_25;
	mul.wide.u32 	%rd27, %r35, 4;
	add.s64 	%rd28, %rd2, %rd27;
	ld.global.u32 	%r99, [%rd28];
	ld.global.u32 	%r100, [%rd4];
	mad.lo.s32 	%r121, %r100, %r99, %r121;
$L__BB0_25:
	not.b32 	%r101, %r137;
	add.s32 	%r38, %r1, %r101;
	setp.lt.s32 	%p34, %r38, 0;
	setp.ge.s32 	%p35, %r38, %r64;
	or.pred  	%p36, %p34, %p35;
	@%p36 bra 	$L__BB0_27;
	mul.wide.u32 	%rd29, %r38, 4;
	add.s64 	%rd30, %rd2, %rd29;
	ld.global.u32 	%r102, [%rd30];
	ld.global.u32 	%r103, [%rd4+4];
	mad.lo.s32 	%r121, %r103, %r102, %r121;
$L__BB0_27:
	add.s32 	%r41, %r35, -2;
	setp.lt.s32 	%p37, %r41, 0;
	setp.ge.s32 	%p38, %r41, %r64;
	or.pred  	%p39, %p37, %p38;
	@%p39 bra 	$L__BB0_29;
	mul.wide.u32 	%rd31, %r41, 4;
	add.s64 	%rd32, %rd2, %rd31;
	ld.global.u32 	%r105, [%rd32];
	ld.global.u32 	%r106, [%rd4+8];
	mad.lo.s32 	%r121, %r106, %r105, %r121;
$L__BB0_29:
	add.s32 	%r44, %r35, -3;
	setp.lt.s32 	%p40, %r44, 0;
	setp.ge.s32 	%p41, %r44, %r64;
	or.pred  	%p42, %p40, %p41;
	@%p42 bra 	$L__BB0_31;
	mul.wide.u32 	%rd33, %r44, 4;
	add.s64 	%rd34, %rd2, %rd33;
	ld.global.u32 	%r108, [%rd34];
	ld.global.u32 	%r109, [%rd4+12];
	mad.lo.s32 	%r121, %r109, %r108, %r121;
$L__BB0_31:
	add.s32 	%r137, %r137, 4;
$L__BB0_32:
	setp.eq.s32 	%p43, %r34, 0;
	@%p43 bra 	$L__BB0_42;
	setp.eq.s32 	%p44, %r34, 1;
	@%p44 bra 	$L__BB0_39;
	sub.s32 	%r51, %r1, %r137;
	setp.lt.s32 	%p45, %r51, 0;
	setp.ge.s32 	%p46, %r51, %r64;
	mul.wide.u32 	%rd35, %r137, 4;
	add.s64 	%rd5, %rd1, %rd35;
	or.pred  	%p47, %p45, %p46;
	@%p47 bra 	$L__BB0_36;
	mul.wide.u32 	%rd36, %r51, 4;
	add.s64 	%rd37, %rd2, %rd36;
	ld.global.u32 	%r111, [%rd37];
	ld.global.u32 	%r112, [%rd5];
	mad.lo.s32 	%r121, %r112, %r111, %r121;
$L__BB0_36:
	not.b32 	%r113, %r137;
	add.s32 	%r54, %r1, %r113;
	setp.lt.s32 	%p48, %r54, 0;
	setp.ge.s32 	%p49, %r54, %r64;
	or.pred  	%p50, %p48, %p49;
	@%p50 bra 	$L__BB0_38;
	mul.wide.u32 	%rd38, %r54, 4;
	add.s64 	%rd39, %rd2, %rd38;
	ld.global.u32 	%r114, [%rd39];
	ld.global.u32 	%r115, [%rd5+4];
	mad.lo.s32 	%r121, %r115, %r114, %r121;
$L__BB0_38:
	add.s32 	%r137, %r137, 2;
$L__BB0_39:
	and.b32  	%r116, %r65, 1;
	setp.eq.b32 	%p51, %r116, 1;
	not.pred 	%p52, %p51;
	@%p52 bra 	$L__BB0_42;
	sub.s32 	%r61, %r1, %r137;
	setp.lt.s32 	%p53, %r61, 0;
	setp.ge.s32 	%p54, %r61, %r64;
	or.pred  	%p55, %p53, %p54;
	@%p55 bra 	$L__BB0_42;
	mul.wide.u32 	%rd40, %r61, 4;
	add.s64 	%rd41, %rd2, %rd40;
	ld.global.u32 	%r117, [%rd41];
	mul.wide.u32 	%rd42, %r137, 4;
	add.s64 	%rd43, %rd1, %rd42;
	ld.global.u32 	%r118, [%rd43];
	mad.lo.s32 	%r121, %r118, %r117, %r121;
$L__BB0_42:
	cvta.to.global.u64 	%rd44, %rd6;
	mul.wide.s32 	%rd45, %r1, 4;
	add.s64 	%rd46, %rd44, %rd45;
	st.global.u32 	[%rd46], %r121;
$L__BB0_43:
	ret;

}
	// .globl	_Z17convolutionKernelIdEvPT_S1_S1_ii
.visible .entry _Z17convolutionKernelIdEvPT_S1_S1_ii(
	.param .u64 .ptr .align 1 _Z17convolutionKernelIdEvPT_S1_S1_ii_param_0,
	.param .u64 .ptr .align 1 _Z17convolutionKernelIdEvPT_S1_S1_ii_param_1,
	.param .u64 .ptr .align 1 _Z17convolutionKernelIdEvPT_S1_S1_ii_param_2,
	.param .u32 _Z17convolutionKernelIdEvPT_S1_S1_ii_param_3,
	.param .u32 _Z17convolutionKernelIdEvPT_S1_S1_ii_param_4
)
{
	.reg .pred 	%p<56>;
	.reg .b32 	%r<52>;
	.reg .b64 	%rd<47>;
	.reg .b64 	%fd<96>;

	ld.param.u64 	%rd7, [_Z17convolutionKernelIdEvPT_S1_S1_ii_param_0];
	ld.param.u64 	%rd8, [_Z17convolutionKernelIdEvPT_S1_S1_ii_param_1];
	ld.param.u64 	%rd6, [_Z17convolutionKernelIdEvPT_S1_S1_ii_param_2];
	ld.param.u32 	%r27, [_Z17convolutionKernelIdEvPT_S1_S1_ii_param_3];
	ld.param.u32 	%r28, [_Z17convolutionKernelIdEvPT_S1_S1_ii_param_4];
	cvta.to.global.u64 	%rd1, %rd8;
	cvta.to.global.u64 	%rd2, %rd7;
	mov.u32 	%r29, %tid.x;
	mov.u32 	%r30, %ctaid.x;
	mov.u32 	%r31, %ntid.x;
	mad.lo.s32 	%r1, %r30, %r31, %r29;
	add.s32 	%r32, %r27, %r28;
	add.s32 	%r33, %r32, -1;
	setp.ge.s32 	%p1, %r1, %r33;
	@%p1 bra 	$L__BB1_43;
	setp.lt.s32 	%p2, %r28, 1;
	mov.f64 	%fd75, 0d0000000000000000;
	@%p2 bra 	$L__BB1_42;
	and.b32  	%r2, %r28, 7;
	setp.lt.u32 	%p3, %r28, 8;
	mov.f64 	%fd75, 0d0000000000000000;
	mov.b32 	%r50, 0;
	@%p3 bra 	$L__BB1_21;
	and.b32  	%r50, %r28, 2147483640;
	mov.f64 	%fd75, 0d0000000000000000;
	mov.b32 	%r48, 0;
$L__BB1_4:
	.pragma "nounroll";
	sub.s32 	%r5, %r1, %r48;
	setp.lt.s32 	%p4, %r5, 0;
	setp.ge.s32 	%p5, %r5, %r27;
	mul.wide.u32 	%rd9, %r48, 8;
	add.s64 	%rd3, %rd1, %rd9;
	or.pred  	%p6, %p4, %p5;
	@%p6 bra 	$L__BB1_6;
	mul.wide.u32 	%rd10, %r5, 8;
	add.s64 	%rd11, %rd2, %rd10;
	ld.global.f64 	%fd42, [%rd11];
	ld.global.f64 	%fd43, [%rd3];
	fma.rn.f64 	%fd75, %fd42, %fd43, %fd75;
$L__BB1_6:
	not.b32 	%r36, %r48;
	add.s32 	%r6, %r1, %r36;
	setp.lt.s32 	%p7, %r6, 0;
	setp.ge.s32 	%p8, %r6, %r27;
	or.pred  	%p9, %p7, %p8;
	@%p9 bra 	$L__BB1_8;
	mul.wide.u32 	%rd12, %r6, 8;
	add.s64 	%rd13, %rd2, %rd12;
	ld.global.f64 	%fd44, [%rd13];
	ld.global.f64 	%fd45, [%rd3+8];
	fma.rn.f64 	%fd75, %fd44, %fd45, %fd75;
$L__BB1_8:
	add.s32 	%r7, %r5, -2;
	setp.lt.s32 	%p10, %r7, 0;
	setp.ge.s32 	%p11, %r7, %r27;
	or.pred  	%p12, %p10, %p11;
	@%p12 bra 	$L__BB1_10;
	mul.wide.u32 	%rd14, %r7, 8;
	add.s64 	%rd15, %rd2, %rd14;
	ld.global.f64 	%fd46, [%rd15];
	ld.global.f64 	%fd47, [%rd3+16];
	fma.rn.f64 	%fd75, %fd46, %fd47, %fd75;
$L__BB1_10:
	add.s32 	%r8, %r5, -3;
	setp.lt.s32 	%p13, %r8, 0;
	setp.ge.s32 	%p14, %r8, %r27;
	or.pred  	%p15, %p13, %p14;
	@%p15 bra 	$L__BB1_12;
	mul.wide.u32 	%rd16, %r8, 8;
	add.s64 	%rd17, %rd2, %rd16;
	ld.global.f64 	%fd48, [%rd17];
	ld.global.f64 	%fd49, [%rd3+24];
	fma.rn.f64 	%fd75, %fd48, %fd49, %fd75;
$L__BB1_12:
	add.s32 	%r9, %r5, -4;
	setp.lt.s32 	%p16, %r9, 0;
	setp.ge.s32 	%p17, %r9, %r27;
	or.pred  	%p18, %p16, %p17;
	@%p18 bra 	$L__BB1_14;
	mul.wide.u32 	%rd18, %r9, 8;
	add.s64 	%rd19, %rd2, %rd18;
	ld.global.f64 	%fd50, [%rd19];
	ld.global.f64 	%fd51, [%rd3+32];
	fma.rn.f64 	%fd75, %fd50, %fd51, %fd75;
$L__BB1_14:
	add.s32 	%r10, %r5, -5;
	setp.lt.s32 	%p19, %r10, 0;
	setp.ge.s32 	%p20, %r10, %r27;
	or.pred  	%p21, %p19, %p20;
	@%p21 bra 	$L__BB1_16;
	mul.wide.u32 	%rd20, %r10, 8;
	add.s64 	%rd21, %rd2, %rd20;
	ld.global.f64 	%fd52, [%rd21];
	ld.global.f64 	%fd53, [%rd3+40];
	fma.rn.f64 	%fd75, %fd52, %fd53, %fd75;
$L__BB1_16:
	add.s32 	%r11, %r5, -6;
	setp.lt.s32 	%p22, %r11, 0;
	setp.ge.s32 	%p23, %r11, %r27;
	or.pred  	%p24, %p22, %p23;
	@%p24 bra 	$L__BB1_18;
	mul.wide.u32 	%rd22, %r11, 8;
	add.s64 	%rd23, %rd2, %rd22;
	ld.global.f64 	%fd54, [%rd23];
	ld.global.f64 	%fd55, [%rd3+48];
	fma.rn.f64 	%fd75, %fd54, %fd55, %fd75;
$L__BB1_18:
	add.s32 	%r12, %r5, -7;
	setp.lt.s32 	%p25, %r12, 0;
	setp.ge.s32 	%p26, %r12, %r27;
	or.pred  	%p27, %p25, %p26;
	@%p27 bra 	$L__BB1_20;
	mul.wide.u32 	%rd24, %r12, 8;
	add.s64 	%rd25, %rd2, %rd24;
	ld.global.f64 	%fd56, [%rd25];
	ld.global.f64 	%fd57, [%rd3+56];
	fma.rn.f64 	%fd75, %fd56, %fd57, %fd75;
$L__BB1_20:
	add.s32 	%r48, %r48, 8;
	setp.ne.s32 	%p28, %r48, %r50;
	@%p28 bra 	$L__BB1_4;
$L__BB1_21:
	setp.eq.s32 	%p29, %r2, 0;
	@%p29 bra 	$L__BB1_42;
	and.b32  	%r15, %r28, 3;
	setp.lt.u32 	%p30, %r2, 4;
	@%p30 bra 	$L__BB1_32;
	sub.s32 	%r16, %r1, %r50;
	setp.lt.s32 	%p31, %r16, 0;
	setp.ge.s32 	%p32, %r16, %r27;
	mul.wide.u32 	%rd26, %r50, 8;
	add.s64 	%rd4, %rd1, %rd26;
	or.pred  	%p33, %p31, %p32;
	@%p33 bra 	$L__BB1_25;
	mul.wide.u32 	%rd27, %r16, 8;
	add.s64 	%rd28, %rd2, %rd27;
	ld.global.f64 	%fd59, [%rd28];
	ld.global.f64 	%fd60, [%rd4];
	fma.rn.f64 	%fd75, %fd59, %fd60, %fd75;
$L__BB1_25:
	not.b32 	%r43, %r50;
	add.s32 	%r17, %r1, %r43;
	setp.lt.s32 	%p34, %r17, 0;
	setp.ge.s32 	%p35, %r17, %r27;
	or.pred  	%p36, %p34, %p35;
	@%p36 bra 	$L__BB1_27;
	mul.wide.u32 	%rd29, %r17, 8;
	add.s64 	%rd30, %rd2, %rd29;
	ld.global.f64 	%fd61, [%rd30];
	ld.global.f64 	%fd62, [%rd4+8];
	fma.rn.f64 	%fd75, %fd61, %fd62, %fd75;
$L__BB1_27:
	add.s32 	%r18, %r16, -2;
	setp.lt.s32 	%p37, %r18, 0;
	setp.ge.s32 	%p38, %r18, %r27;
	or.pred  	%p39, %p37, %p38;
	@%p39 bra 	$L__BB1_29;
	mul.wide.u32 	%rd31, %r18, 8;
	add.s64 	%rd32, %rd2, %rd31;
	ld.global.f64 	%fd63, [%rd32];
	ld.global.f64 	%fd64, [%rd4+16];
	fma.rn.f64 	%fd75, %fd63, %fd64, %fd75;
$L__BB1_29:
	add.s32 	%r19, %r16, -3;
	setp.lt.s32 	%p40, %r19, 0;
	setp.ge.s32 	%p41, %r19, %r27;
	or.pred  	%p42, %p40, %p41;
	@%p42 bra 	$L__BB1_31;
	mul.wide.u32 	%rd33, %r19, 8;
	add.s64 	%rd34, %rd2, %rd33;
	ld.global.f64 	%fd65, [%rd34];
	ld.global.f64 	%fd66, [%rd4+24];
	fma.rn.f64 	%fd75, %fd65, %fd66, %fd75;
$L__BB1_31:
	add.s32 	%r50, %r50, 4;
$L__BB1_32:
	setp.eq.s32 	%p43, %r15, 0;
	@%p43 bra 	$L__BB1_42;
	setp.eq.s32 	%p44, %r15, 1;
	@%p44 bra 	$L__BB1_39;
	sub.s32 	%r22, %r1, %r50;
	setp.lt.s32 	%p45, %r22, 0;
	setp.ge.s32 	%p46, %r22, %r27;
	mul.wide.u32 	%rd35, %r50, 8;
	add.s64 	%rd5, %rd1, %rd35;
	or.pred  	%p47, %p45, %p46;
	@%p47 bra 	$L__BB1_36;
	mul.wide.u32 	%rd36, %r22, 8;
	add.s64 	%rd37, %rd2, %rd36;
	ld.global.f64 	%fd68, [%rd37];
	ld.global.f64 	%fd69, [%rd5];
	fma.rn.f64 	%fd75, %fd68, %fd69, %fd75;
$L__BB1_36:
	not.b32 	%r46, %r50;
	add.s32 	%r23, %r1, %r46;
	setp.lt.s32 	%p48, %r23, 0;
	setp.ge.s32 	%p49, %r23, %r27;
	or.pred  	%p50, %p48, %p49;
	@%p50 bra 	$L__BB1_38;
	mul.wide.u32 	%rd38, %r23, 8;
	add.s64 	%rd39, %rd2, %rd38;
	ld.global.f64 	%fd70, [%rd39];
	ld.global.f64 	%fd71, [%rd5+8];
	fma.rn.f64 	%fd75, %fd70, %fd71, %fd75;
$L__BB1_38:
	add.s32 	%r50, %r50, 2;
$L__BB1_39:
	and.b32  	%r47, %r28, 1;
	setp.eq.b32 	%p51, %r47, 1;
	not.pred 	%p52, %p51;
	@%p52 bra 	$L__BB1_42;
	sub.s32 	%r26, %r1, %r50;
	setp.lt.s32 	%p53, %r26, 0;
	setp.ge.s32 	%p54, %r26, %r27;
	or.pred  	%p55, %p53, %p54;
	@%p55 bra 	$L__BB1_42;
	mul.wide.u32 	%rd40, %r26, 8;
	add.s64 	%rd41, %rd2, %rd40;
	ld.global.f64 	%fd72, [%rd41];
	mul.wide.u32 	%rd42, %r50, 8;
	add.s64 	%rd43, %rd1, %rd42;
	ld.global.f64 	%fd73, [%rd43];
	fma.rn.f64 	%fd75, %fd72, %fd73, %fd75;
$L__BB1_42:
	cvta.to.global.u64 	%rd44, %rd6;
	mul.wide.s32 	%rd45, %r1, 8;
	add.s64 	%rd46, %rd44, %rd45;
	st.global.f64 	[%rd46], %fd75;
$L__BB1_43:
	ret;

}


// ===== COMPILED SASS (sm_100) =====

	.target	sm_100

	.elftype	@"ET_EXEC"


//--------------------- .note.nv.tkinfo           --------------------------
	.section	.note.nv.tkinfo,"",@"SHT_NOTE"
	.sectionflags	@"SHF_NOTE_NV_TKINFO"
	.tkinfo
        /*0018*/ 	.word	0x00000002
        /*0030*/ 	.string	""
        /*0030*/ 	.string	"ptxas"
        /*0030*/ 	.string	"Cuda compilation tools, release 13.0, V13.0.88"
        /*0030*/ 	.string	"Build cuda_13.0.r13.0/compiler.36424714_0"
        /*0030*/ 	.string	"-arch sm_100 -m 64 "



//--------------------- .note.nv.cuinfo           --------------------------
	.section	.note.nv.cuinfo,"",@"SHT_NOTE"
	.sectionflags	@"SHF_NOTE_NV_CUINFO"
        /*0018*/ 	.short	0x0002
        /*001a*/ 	.short	0x0064
        /*001c*/ 	.short	0x0082
	.zero		2


//--------------------- .nv.info                  --------------------------
	.section	.nv.info,"",@"SHT_CUDA_INFO"
	.align	4


	//----- nvinfo : EIATTR_REGCOUNT
	.align		4
        /*0000*/ 	.byte	0x04, 0x2f
        /*0002*/ 	.short	(.L_1 - .L_0)
	.align		4
.L_0:
        /*0004*/ 	.word	index@(_Z17convolutionKernelIiEvPT_S1_S1_ii)
        /*0008*/ 	.word	0x00000020


	//----- nvinfo : EIATTR_FRAME_SIZE
	.align		4
.L_1:
        /*000c*/ 	.byte	0x04, 0x11
        /*000e*/ 	.short	(.L_3 - .L_2)
	.align		4
.L_2:
        /*0010*/ 	.word	index@(_Z17convolutionKernelIiEvPT_S1_S1_ii)
        /*0014*/ 	.word	0x00000000


	//----- nvinfo : EIATTR_REGCOUNT
	.align		4
.L_3:
        /*0018*/ 	.byte	0x04, 0x2f
        /*001a*/ 	.short	(.L_5 - .L_4)
	.align		4
.L_4:
        /*001c*/ 	.word	index@(_Z17convolutionKernelIdEvPT_S1_S1_ii)
        /*0020*/ 	.word	0x00000020


	//----- nvinfo : EIATTR_FRAME_SIZE
	.align		4
.L_5:
        /*0024*/ 	.byte	0x04, 0x11
        /*0026*/ 	.short	(.L_7 - .L_6)
	.align		4
.L_6:
        /*0028*/ 	.word	index@(_Z17convolutionKernelIdEvPT_S1_S1_ii)
        /*002c*/ 	.word	0x00000000


	//----- nvinfo : EIATTR_MIN_STACK_SIZE
	.align		4
.L_7:
        /*0030*/ 	.byte	0x04, 0x12
        /*0032*/ 	.short	(.L_9 - .L_8)
	.align		4
.L_8:
        /*0034*/ 	.word	index@(_Z17convolutionKernelIdEvPT_S1_S1_ii)
        /*0038*/ 	.word	0x00000000


	//----- nvinfo : EIATTR_MIN_STACK_SIZE
	.align		4
.L_9:
        /*003c*/ 	.byte	0x04, 0x12
        /*003e*/ 	.short	(.L_11 - .L_10)
	.align		4
.L_10:
        /*0040*/ 	.word	index@(_Z17convolutionKernelIiEvPT_S1_S1_ii)
        /*0044*/ 	.word	0x00000000
.L_11:


//--------------------- .nv.compat                --------------------------
	.section	.nv.compat,"",@"SHT_CUDA_COMPAT_INFO"
	.align	4
        /*0000*/ 	.byte	0x02, 0x09, 0x00, 0x00, 0x02, 0x02, 0x01, 0x00, 0x02, 0x05, 0x05, 0x00, 0x03, 0x07, 0x01, 0x01
        /*0010*/ 	.byte	0x02, 0x03, 0x00, 0x00, 0x02, 0x06, 0x01, 0x00, 0x04, 0x0b, 0x08, 0x00, 0x01, 0x00, 0x00, 0x00
        /*0020*/ 	.byte	0x00, 0x00, 0x00, 0x00


//--------------------- .nv.info._Z17convolutionKernelIdEvPT_S1_S1_ii --------------------------
	.section	.nv.info._Z17convolutionKernelIdEvPT_S1_S1_ii,"",@"SHT_CUDA_INFO"
	.sectionflags	@""
	.align	4


	//----- nvinfo : EIATTR_CUDA_API_VERSION
	.align		4
        /*0000*/ 	.byte	0x04, 0x37
        /*0002*/ 	.short	(.L_13 - .L_12)
.L_12:
        /*0004*/ 	.word	0x00000082


	//----- nvinfo : EIATTR_KPARAM_INFO
	.align		4
.L_13:
        /*0008*/ 	.byte	0x04, 0x17
        /*000a*/ 	.short	(.L_15 - .L_14)
.L_14:
        /*000c*/ 	.word	0x00000000
        /*0010*/ 	.short	0x0004
        /*0012*/ 	.short	0x001c
        /*0014*/ 	.byte	0x00, 0xf0, 0x11, 0x00


	//----- nvinfo : EIATTR_KPARAM_INFO
	.align		4
.L_15:
        /*0018*/ 	.byte	0x04, 0x17
        /*001a*/ 	.short	(.L_17 - .L_16)
.L_16:
        /*001c*/ 	.word	0x00000000
        /*0020*/ 	.short	0x0003
        /*0022*/ 	.short	0x0018
        /*0024*/ 	.byte	0x00, 0xf0, 0x11, 0x00


	//----- nvinfo : EIATTR_KPARAM_INFO
	.align		4
.L_17:
        /*0028*/ 	.byte	0x04, 0x17
        /*002a*/ 	.short	(.L_19 - .L_18)
.L_18:
        /*002c*/ 	.word	0x00000000
        /*0030*/ 	.short	0x0002
        /*0032*/ 	.short	0x0010
        /*0034*/ 	.byte	0x00, 0xf5, 0x21, 0x00


	//----- nvinfo : EIATTR_KPARAM_INFO
	.align		4
.L_19:
        /*0038*/ 	.byte	0x04, 0x17
        /*003a*/ 	.short	(.L_21 - .L_20)
.L_20:
        /*003c*/ 	.word	0x00000000
        /*0040*/ 	.short	0x0001
        /*0042*/ 	.short	0x0008
        /*0044*/ 	.byte	0x00, 0xf5, 0x21, 0x00


	//----- nvinfo : EIATTR_KPARAM_INFO
	.align		4
.L_21:
        /*0048*/ 	.byte	0x04, 0x17
        /*004a*/ 	.short	(.L_23 - .L_22)
.L_22:
        /*004c*/ 	.word	0x00000000
        /*0050*/ 	.short	0x0000
        /*0052*/ 	.short	0x0000
        /*0054*/ 	.byte	0x00, 0xf5, 0x21, 0x00


	//----- nvinfo : EIATTR_SPARSE_MMA_MASK
	.align		4
.L_23:
        /*0058*/ 	.byte	0x03, 0x50
        /*005a*/ 	.short	0x0000


	//----- nvinfo : EIATTR_MAXREG_COUNT
	.align		4
        /*005c*/ 	.byte	0x03, 0x1b
        /*005e*/ 	.short	0x00ff


	//----- nvinfo : EIATTR_MERCURY_ISA_VERSION
	.align		4
        /*0060*/ 	.byte	0x03, 0x5f
        /*0062*/ 	.short	0x0101


	//----- nvinfo : EIATTR_VRC_CTA_INIT_COUNT
	.align		4
        /*0064*/ 	.byte	0x02, 0x4a
	.zero		1
	.zero		1


	//----- nvinfo : EIATTR_EXIT_INSTR_OFFSETS
	.align		4
        /*0068*/ 	.byte	0x04, 0x1c
        /*006a*/ 	.short	(.L_25 - .L_24)


	//   ....[0]....
.L_24:
        /*006c*/ 	.word	0x00000090


	//   ....[1]....
        /*0070*/ 	.word	0x00000b30


	//----- nvinfo : EIATTR_CRS_STACK_SIZE
	.align		4
.L_25:
        /*0074*/ 	.byte	0x04, 0x1e
        /*0076*/ 	.short	(.L_27 - .L_26)
.L_26:
        /*0078*/ 	.word	0x00000000


	//----- nvinfo : EIATTR_CBANK_PARAM_SIZE
	.align		4
.L_27:
        /*007c*/ 	.byte	0x03, 0x19
        /*007e*/ 	.short	0x0020


	//----- nvinfo : EIATTR_PARAM_CBANK
	.align		4
        /*0080*/ 	.byte	0x04, 0x0a
        /*0082*/ 	.short	(.L_29 - .L_28)
	.align		4
.L_28:
        /*0084*/ 	.word	index@(.nv.constant0._Z17convolutionKernelIdEvPT_S1_S1_ii)
        /*0088*/ 	.short	0x0380
        /*008a*/ 	.short	0x0020


	//----- nvinfo : EIATTR_SW_WAR
	.align		4
.L_29:
        /*008c*/ 	.byte	0x04, 0x36
        /*008e*/ 	.short	(.L_31 - .L_30)
.L_30:
        /*0090*/ 	.word	0x00000008
.L_31:


//--------------------- .nv.info._Z17convolutionKernelIiEvPT_S1_S1_ii --------------------------
	.section	.nv.info._Z17convolutionKernelIiEvPT_S1_S1_ii,"",@"SHT_CUDA_INFO"
	.sectionflags	@""
	.align	4


	//----- nvinfo : EIATTR_CUDA_API_VERSION
	.align		4
        /*0000*/ 	.byte	0x04, 0x37
        /*0002*/ 	.short	(.L_33 - .L_32)
.L_32:
        /*0004*/ 	.word	0x00000082


	//----- nvinfo : EIATTR_KPARAM_INFO
	.align		4
.L_33:
        /*0008*/ 	.byte	0x04, 0x17
        /*000a*/ 	.short	(.L_35 - .L_34)
.L_34:
        /*000c*/ 	.word	0x00000000
        /*0010*/ 	.short	0x0004
        /*0012*/ 	.short	0x001c
        /*0014*/ 	.byte	0x00, 0xf0, 0x11, 0x00


	//----- nvinfo : EIATTR_KPARAM_INFO
	.align		4
.L_35:
        /*0018*/ 	.byte	0x04, 0x17
        /*001a*/ 	.short	(.L_37 - .L_36)
.L_36:
        /*001c*/ 	.word	0x00000000
        /*0020*/ 	.short	0x0003
        /*0022*/ 	.short	0x0018
        /*0024*/ 	.byte	0x00, 0xf0, 0x11, 0x00


	//----- nvinfo : EIATTR_KPARAM_INFO
	.align		4
.L_37:
        /*0028*/ 	.byte	0x04, 0x17
        /*002a*/ 	.short	(.L_39 - .L_38)
.L_38:
        /*002c*/ 	.word	0x00000000
        /*0030*/ 	.short	0x0002
        /*0032*/ 	.short	0x0010
        /*0034*/ 	.byte	0x00, 0xf5, 0x21, 0x00


	//----- nvinfo : EIATTR_KPARAM_INFO
	.align		4
.L_39:
        /*0038*/ 	.byte	0x04, 0x17
        /*003a*/ 	.short	(.L_41 - .L_40)
.L_40:
        /*003c*/ 	.word	0x00000000
        /*0040*/ 	.short	0x0001
        /*0042*/ 	.short	0x0008
        /*0044*/ 	.byte	0x00, 0xf5, 0x21, 0x00


	//----- nvinfo : EIATTR_KPARAM_INFO
	.align		4
.L_41:
        /*0048*/ 	.byte	0x04, 0x17
        /*004a*/ 	.short	(.L_43 - .L_42)
.L_42:
        /*004c*/ 	.word	0x00000000
        /*0050*/ 	.short	0x0000
        /*0052*/ 	.short	0x0000
        /*0054*/ 	.byte	0x00, 0xf5, 0x21, 0x00


	//----- nvinfo : EIATTR_SPARSE_MMA_MASK
	.align		4
.L_43:
        /*0058*/ 	.byte	0x03, 0x50
        /*005a*/ 	.short	0x0000


	//----- nvinfo : EIATTR_MAXREG_COUNT
	.align		4
        /*005c*/ 	.byte	0x03, 0x1b
        /*005e*/ 	.short	0x00ff


	//----- nvinfo : EIATTR_MERCURY_ISA_VERSION
	.align		4
        /*0060*/ 	.byte	0x03, 0x5f
        /*0062*/ 	.short	0x0101


	//----- nvinfo : EIATTR_VRC_CTA_INIT_COUNT
	.align		4
        /*0064*/ 	.byte	0x02, 0x4a
	.zero		1
	.zero		1


	//----- nvinfo : EIATTR_EXIT_INSTR_OFFSETS
	.align		4
        /*0068*/ 	.byte	0x04, 0x1c
        /*006a*/ 	.short	(.L_45 - .L_44)


	//   ....[0]....
.L_44:
        /*006c*/ 	.word	0x00000090


	//   ....[1]....
        /*0070*/ 	.word	0x00000b30


	//----- nvinfo : EIATTR_CRS_STACK_SIZE
	.align		4
.L_45:
        /*0074*/ 	.byte	0x04, 0x1e
        /*0076*/ 	.short	(.L_47 - .L_46)
.L_46:
        /*0078*/ 	.word	0x00000000


	//----- nvinfo : EIATTR_CBANK_PARAM_SIZE
	.align		4
.L_47:
        /*007c*/ 	.byte	0x03, 0x19
        /*007e*/ 	.short	0x0020


	//----- nvinfo : EIATTR_PARAM_CBANK
	.align		4
        /*0080*/ 	.byte	0x04, 0x0a
        /*0082*/ 	.short	(.L_49 - .L_48)
	.align		4
.L_48:
        /*0084*/ 	.word	index@(.nv.constant0._Z17convolutionKernelIiEvPT_S1_S1_ii)
        /*0088*/ 	.short	0x0380
        /*008a*/ 	.short	0x0020


	//----- nvinfo : EIATTR_SW_WAR
	.align		4
.L_49:
        /*008c*/ 	.byte	0x04, 0x36
        /*008e*/ 	.short	(.L_51 - .L_50)
.L_50:
        /*0090*/ 	.word	0x00000008
.L_51:


//--------------------- .nv.callgraph             --------------------------
	.section	.nv.callgraph,"",@"SHT_CUDA_CALLGRAPH"
	.align	4
	.sectionentsize	8
	.align		4
        /*0000*/ 	.word	0x00000000
	.align		4
        /*0004*/ 	.word	0xffffffff
	.align		4
        /*0008*/ 	.word	0x00000000
	.align		4
        /*000c*/ 	.word	0xfffffffe
	.align		4
        /*0010*/ 	.word	0x00000000
	.align		4
        /*0014*/ 	.word	0xfffffffd
	.align		4
        /*0018*/ 	.word	0x00000000
	.align		4
        /*001c*/ 	.word	0xfffffffc


//--------------------- .text._Z17convolutionKernelIdEvPT_S1_S1_ii --------------------------
	.section	.text._Z17convolutionKernelIdEvPT_S1_S1_ii,"ax",@progbits
	.align	128
        .global         _Z17convolutionKernelIdEvPT_S1_S1_ii
        .type           _Z17convolutionKernelIdEvPT_S1_S1_ii,@function
        .size           _Z17convolutionKernelIdEvPT_S1_S1_ii,(.L_x_14 - _Z17convolutionKernelIdEvPT_S1_S1_ii)
        .other          _Z17convolutionKernelIdEvPT_S1_S1_ii,@"STO_CUDA_ENTRY STV_DEFAULT"
_Z17convolutionKernelIdEvPT_S1_S1_ii:
.text._Z17convolutionKernelIdEvPT_S1_S1_ii:
[----:B------:R-:W-:Y:S01]  /*0000*/  LDC R1, c[0x0][0x37c] ;  /* 0x0000df00ff017b82 */ /* 0x000fe20000000800 */
[----:B------:R-:W0:Y:S07]  /*0010*/  S2R R0, SR_TID.X ;  /* 0x0000000000007919 */ /* 0x000e2e0000002100 */
[----:B------:R-:W0:Y:S01]  /*0020*/  S2UR UR5, SR_CTAID.X ;  /* 0x00000000000579c3 */ /* 0x000e220000002500 */
[----:B------:R-:W1:Y:S07]  /*0030*/  LDCU.64 UR6, c[0x0][0x398] ;  /* 0x00007300ff0677ac */ /* 0x000e6e0008000a00 */
[----:B------:R-:W0:Y:S01]  /*0040*/  LDC R3, c[0x0][0x360] ;  /* 0x0000d800ff037b82 */ /* 0x000e220000000800 */
[----:B-1----:R-:W-:-:S04]  /*0050*/  UIADD3 UR4, UPT, UPT, UR6, UR7, URZ ;  /* 0x0000000706047290 */ /* 0x002fc8000fffe0ff */
[----:B------:R-:W-:Y:S01]  /*0060*/  UIADD3 UR4, UPT, UPT, UR4, -0x1, URZ ;  /* 0xffffffff04047890 */ /* 0x000fe2000fffe0ff */
[----:B0-----:R-:W-:-:S05]  /*0070*/  IMAD R0, R3, UR5, R0 ;  /* 0x0000000503007c24 */ /* 0x001fca000f8e0200 */
[----:B------:R-:W-:-:S13]  /*0080*/  ISETP.GE.AND P0, PT, R0, UR4, PT ;  /* 0x0000000400007c0c */ /* 0x000fda000bf06270 */
[----:B------:R-:W-:Y:S05]  /*0090*/  @P0 EXIT ;  /* 0x000000000000094d */ /* 0x000fea0003800000 */
[----:B------:R-:W-:Y:S01]  /*00a0*/  UISETP.GE.AND UP0, UPT, UR7, 0x1, UPT ;  /* 0x000000010700788c */ /* 0x000fe2000bf06270 */
[----:B------:R-:W-:Y:S01]  /*00b0*/  CS2R R6, SRZ ;  /* 0x0000000000067805 */ /* 0x000fe2000001ff00 */
[----:B------:R-:W0:Y:S07]  /*00c0*/  LDCU.64 UR10, c[0x0][0x358] ;  /* 0x00006b00ff0a77ac */ /* 0x000e2e0008000a00 */
[----:B------:R-:W-:Y:S05]  /*00d0*/  BRA.U !UP0, `(.L_x_0) ;  /* 0x0000000908887547 */ /* 0x000fea000b800000 */
[----:B------:R-:W-:Y:S01]  /*00e0*/  UISETP.GE.U32.AND UP0, UPT, UR7, 0x8, UPT ;  /* 0x000000080700788c */ /* 0x000fe2000bf06070 */
[----:B------:R-:W-:Y:S01]  /*00f0*/  IMAD.MOV.U32 R3, RZ, RZ, RZ ;  /* 0x000000ffff037224 */ /* 0x000fe200078e00ff */
[----:B------:R-:W-:Y:S01]  /*0100*/  ULOP3.LUT UR5, UR7, 0x7, URZ, 0xc0, !UPT ;  /* 0x0000000707057892 */ /* 0x000fe2000f8ec0ff */
[----:B------:R-:W-:-:S03]  /*0110*/  CS2R R6, SRZ ;  /* 0x0000000000067805 */ /* 0x000fc6000001ff00 */
[----:B------:R-:W-:-:S03]  /*0120*/  UISETP.NE.AND UP1, UPT, UR5, URZ, UPT ;  /* 0x000000ff0500728c */ /* 0x000fc6000bf25270 */
[----:B------:R-:W-:Y:S08]  /*0130*/  BRA.U !UP0, `(.L_x_1) ;  /* 0x00000005082c7547 */ /* 0x000ff0000b800000 */
[----:B------:R-:W1:Y:S01]  /*0140*/  LDC.64 R8, c[0x0][0x388] ;  /* 0x0000e200ff087b82 */ /* 0x000e620000000a00 */
[----:B------:R-:W-:Y:S01]  /*0150*/  ULOP3.LUT UR4, UR7, 0x7ffffff8, URZ, 0xc0, !UPT ;  /* 0x7ffffff807047892 */ /* 0x000fe2000f8ec0ff */
[----:B------:R-:W-:Y:S01]  /*0160*/  IMAD.MOV.U32 R2, RZ, RZ, RZ ;  /* 0x000000ffff027224 */ /* 0x000fe200078e00ff */
[----:B------:R-:W-:Y:S01]  /*0170*/  CS2R R6, SRZ ;  /* 0x0000000000067805 */ /* 0x000fe2000001ff00 */
[----:B------:R-:W2:Y:S03]  /*0180*/  LDCU UR6, c[0x0][0x398] ;  /* 0x00007300ff0677ac */ /* 0x000ea60008000800 */
[----:B------:R-:W-:-:S07]  /*0190*/  IMAD.U32 R3, RZ, RZ, UR4 ;  /* 0x00000004ff037e24 */ /* 0x000fce000f8e00ff */
.L_x_2:
[----:B------:R-:W-:Y:S01]  /*01a0*/  IMAD.IADD R5, R0, 0x1, -R2 ;  /* 0x0000000100057824 */ /* 0x000fe200078e0a02 */
[----:B------:R-:W-:-:S03]  /*01b0*/  LOP3.LUT R11, RZ, R2, RZ, 0x33, !PT ;  /* 0x00000002ff0b7212 */ /* 0x000fc600078e33ff */
[C---:B------:R-:W-:Y:S01]  /*01c0*/  VIADD R15, R5.reuse, 0xfffffffe ;  /* 0xfffffffe050f7836 */ /* 0x040fe20000000000 */
[C---:B--2---:R-:W-:Y:S01]  /*01d0*/  ISETP.GE.AND P2, PT, R5.reuse, UR6, PT ;  /* 0x0000000605007c0c */ /* 0x044fe2000bf46270 */
[----:B------:R-:W-:Y:S02]  /*01e0*/  IMAD.IADD R19, R0, 0x1, R11 ;  /* 0x0000000100137824 */ /* 0x000fe400078e020b */
[----:B-1----:R-:W-:Y:S01]  /*01f0*/  IMAD.WIDE.U32 R10, R2, 0x8, R8 ;  /* 0x00000008020a7825 */ /* 0x002fe200078e0008 */
[----:B------:R-:W-:Y:S02]  /*0200*/  ISETP.LT.OR P2, PT, R5, RZ, P2 ;  /* 0x000000ff0500720c */ /* 0x000fe40001741670 */
[----:B------:R-:W-:Y:S02]  /*0210*/  ISETP.GE.AND P4, PT, R19, UR6, PT ;  /* 0x0000000613007c0c */ /* 0x000fe4000bf86270 */
[----:B------:R-:W-:Y:S02]  /*0220*/  ISETP.GE.AND P0, PT, R15, UR6, PT ;  /* 0x000000060f007c0c */ /* 0x000fe4000bf06270 */
[----:B------:R-:W-:-:S02]  /*0230*/  ISETP.LT.OR P4, PT, R19, RZ, P4 ;  /* 0x000000ff1300720c */ /* 0x000fc40002781670 */
[----:B------:R-:W-:-:S05]  /*0240*/  ISETP.LT.OR P0, PT, R15, RZ, P0 ;  /* 0x000000ff0f00720c */ /* 0x000fca0000701670 */
[----:B------:R-:W1:Y:S01]  /*0250*/  @!P2 LDC.64 R26, c[0x0][0x380] ;  /* 0x0000e000ff1aab82 */ /* 0x000e620000000a00 */
[----:B0-----:R-:W2:Y:S07]  /*0260*/  @!P2 LDG.E.64 R24, desc[UR10][R10.64] ;  /* 0x0000000a0a18a981 */ /* 0x001eae000c1e1b00 */
[----:B------:R-:W0:Y:S01]  /*0270*/  @!P4 LDC.64 R16, c[0x0][0x380] ;  /* 0x0000e000ff10cb82 */ /* 0x000e220000000a00 */
[----:B------:R-:W-:-:S07]  /*0280*/  VIADD R23, R5, 0xfffffffd ;  /* 0xfffffffd05177836 */ /* 0x000fce0000000000 */
[----:B------:R-:W3:Y:S01]  /*0290*/  @!P0 LDC.64 R12, c[0x0][0x380] ;  /* 0x0000e000ff0c8b82 */ /* 0x000ee20000000a00 */
[----:B-1----:R-:W-:Y:S01]  /*02a0*/  @!P2 IMAD.WIDE.U32 R26, R5, 0x8, R26 ;  /* 0x00000008051aa825 */ /* 0x002fe200078e001a */
[----:B------:R-:W-:-:S05]  /*02b0*/  ISETP.GE.AND P1, PT, R23, UR6, PT ;  /* 0x0000000617007c0c */ /* 0x000fca000bf26270 */
[----:B------:R-:W2:Y:S01]  /*02c0*/  @!P2 LDG.E.64 R26, desc[UR10][R26.64] ;  /* 0x0000000a1a1aa981 */ /* 0x000ea2000c1e1b00 */
[----:B0-----:R-:W-:Y:S01]  /*02d0*/  @!P4 IMAD.WIDE.U32 R18, R19, 0x8, R16 ;  /* 0x000000081312c825 */ /* 0x001fe200078e0010 */
[----:B------:R-:W-:Y:S02]  /*02e0*/  ISETP.LT.OR P1, PT, R23, RZ, P1 ;  /* 0x000000ff1700720c */ /* 0x000fe40000f21670 */
[----:B------:R-:W4:Y:S04]  /*02f0*/  @!P4 LDG.E.64 R16, desc[UR10][R10.64+0x8] ;  /* 0x0000080a0a10c981 */ /* 0x000f28000c1e1b00 */
[----:B------:R-:W4:Y:S07]  /*0300*/  @!P4 LDG.E.64 R18, desc[UR10][R18.64] ;  /* 0x0000000a1212c981 */ /* 0x000f2e000c1e1b00 */
[----:B------:R-:W0:Y:S01]  /*0310*/  @!P1 LDC.64 R20, c[0x0][0x380] ;  /* 0x0000e000ff149b82 */ /* 0x000e220000000a00 */
[----:B---3--:R-:W-:-:S02]  /*0320*/  @!P0 IMAD.WIDE.U32 R14, R15, 0x8, R12 ;  /* 0x000000080f0e8825 */ /* 0x008fc400078e000c */
[----:B------:R-:W3:Y:S04]  /*0330*/  @!P0 LDG.E.64 R12, desc[UR10][R10.64+0x10] ;  /* 0x0000100a0a0c8981 */ /* 0x000ee8000c1e1b00 */
[----:B------:R-:W3:Y:S01]  /*0340*/  @!P0 LDG.E.64 R14, desc[UR10][R14.64] ;  /* 0x0000000a0e0e8981 */ /* 0x000ee2000c1e1b00 */
[----:B0-----:R-:W-:-:S03]  /*0350*/  @!P1 IMAD.WIDE.U32 R20, R23, 0x8, R20 ;  /* 0x0000000817149825 */ /* 0x001fc600078e0014 */
[----:B------:R-:W5:Y:S04]  /*0360*/  @!P1 LDG.E.64 R22, desc[UR10][R10.64+0x18] ;  /* 0x0000180a0a169981 */ /* 0x000f68000c1e1b00 */
[----:B------:R-:W5:Y:S01]  /*0370*/  @!P1 LDG.E.64 R20, desc[UR10][R20.64] ;  /* 0x0000000a14149981 */ /* 0x000f62000c1e1b00 */
[----:B------:R-:W-:-:S04]  /*0380*/  IADD3 R29, PT, PT, R5, -0x4, RZ ;  /* 0xfffffffc051d7810 */ /* 0x000fc80007ffe0ff */
[----:B------:R-:W-:-:S04]  /*0390*/  ISETP.GE.AND P3, PT, R29, UR6, PT ;  /* 0x000000061d007c0c */ /* 0x000fc8000bf66270 */
[----:B------:R-:W-:Y:S01]  /*03a0*/  ISETP.LT.OR P3, PT, R29, RZ, P3 ;  /* 0x000000ff1d00720c */ /* 0x000fe20001f61670 */
[C---:B------:R-:W-:Y:S01]  /*03b0*/  VIADD R4, R5.reuse, 0xfffffffa ;  /* 0xfffffffa05047836 */ /* 0x040fe20000000000 */
[----:B--2---:R-:W-:Y:S01]  /*03c0*/  @!P2 DFMA R6, R26, R24, R6 ;  /* 0x000000181a06a22b */ /* 0x004fe20000000006 */
[----:B------:R-:W-:-:S05]  /*03d0*/  VIADD R27, R5, 0xfffffffb ;  /* 0xfffffffb051b7836 */ /* 0x000fca0000000000 */
[C---:B------:R-:W-:Y:S02]  /*03e0*/  ISETP.GE.AND P2, PT, R27.reuse, UR6, PT ;  /* 0x000000061b007c0c */ /* 0x040fe4000bf46270 */
[----:B----4-:R-:W-:Y:S02]  /*03f0*/  @!P4 DFMA R6, R18, R16, R6 ;  /* 0x000000101206c22b */ /* 0x010fe40000000006 */
[----:B------:R-:W-:Y:S01]  /*0400*/  ISETP.LT.OR P2, PT, R27, RZ, P2 ;  /* 0x000000ff1b00720c */ /* 0x000fe20001741670 */
[----:B------:R-:W0:Y:S01]  /*0410*/  @!P3 LDC.64 R18, c[0x0][0x380] ;  /* 0x0000e000ff12bb82 */ /* 0x000e220000000a00 */
[----:B------:R-:W-:Y:S01]  /*0420*/  ISETP.GE.AND P4, PT, R4, UR6, PT ;  /* 0x0000000604007c0c */ /* 0x000fe2000bf86270 */
[----:B------:R-:W-:-:S03]  /*0430*/  VIADD R5, R5, 0xfffffff9 ;  /* 0xfffffff905057836 */ /* 0x000fc60000000000 */
[----:B------:R-:W-:Y:S02]  /*0440*/  ISETP.LT.OR P4, PT, R4, RZ, P4 ;  /* 0x000000ff0400720c */ /* 0x000fe40002781670 */
[----:B------:R-:W-:-:S05]  /*0450*/  ISETP.GE.AND P5, PT, R5, UR6, PT ;  /* 0x0000000605007c0c */ /* 0x000fca000bfa6270 */
[----:B------:R-:W1:Y:S01]  /*0460*/  @!P2 LDC.64 R24, c[0x0][0x380] ;  /* 0x0000e000ff18ab82 */ /* 0x000e620000000a00 */
[----:B------:R-:W-:-:S07]  /*0470*/  ISETP.LT.OR P5, PT, R5, RZ, P5 ;  /* 0x000000ff0500720c */ /* 0x000fce0002fa1670 */
[----:B------:R-:W2:Y:S01]  /*0480*/  @!P4 LDC.64 R16, c[0x0][0x380] ;  /* 0x0000e000ff10cb82 */ /* 0x000ea20000000a00 */
[----:B---3--:R-:W-:Y:S01]  /*0490*/  @!P0 DFMA R6, R14, R12, R6 ;  /* 0x0000000c0e06822b */ /* 0x008fe20000000006 */
[----:B------:R-:W3:Y:S01]  /*04a0*/  @!P3 LDG.E.64 R12, desc[UR10][R10.64+0x20] ;  /* 0x0000200a0a0cb981 */ /* 0x000ee2000c1e1b00 */
[----:B0-----:R-:W-:-:S05]  /*04b0*/  @!P3 IMAD.WIDE.U32 R18, R29, 0x8, R18 ;  /* 0x000000081d12b825 */ /* 0x001fca00078e0012 */
[----:B------:R-:W0:Y:S01]  /*04c0*/  @!P5 LDC.64 R14, c[0x0][0x380] ;  /* 0x0000e000ff0edb82 */ /* 0x000e220000000a00 */
[----:B------:R-:W3:Y:S01]  /*04d0*/  @!P3 LDG.E.64 R18, desc[UR10][R18.64] ;  /* 0x0000000a1212b981 */ /* 0x000ee2000c1e1b00 */
[----:B-1----:R-:W-:Y:S01]  /*04e0*/  @!P2 IMAD.WIDE.U32 R24, R27, 0x8, R24 ;  /* 0x000000081b18a825 */ /* 0x002fe200078e0018 */
[----:B-----5:R-:W-:Y:S02]  /*04f0*/  @!P1 DFMA R6, R20, R22, R6 ;  /* 0x000000161406922b */ /* 0x020fe40000000006 */
[----:B------:R-:W4:Y:S04]  /*0500*/  @!P2 LDG.E.64 R20, desc[UR10][R10.64+0x28] ;  /* 0x0000280a0a14a981 */ /* 0x000f28000c1e1b00 */
[----:B------:R-:W4:Y:S01]  /*0510*/  @!P2 LDG.E.64 R24, desc[UR10][R24.64] ;  /* 0x0000000a1818a981 */ /* 0x000f22000c1e1b00 */
[----:B--2---:R-:W-:-:S03]  /*0520*/  @!P4 IMAD.WIDE.U32 R22, R4, 0x8, R16 ;  /* 0x000000080416c825 */ /* 0x004fc600078e0010 */
[----:B------:R-:W2:Y:S04]  /*0530*/  @!P4 LDG.E.64 R16, desc[UR10][R10.64+0x30] ;  /* 0x0000300a0a10c981 */ /* 0x000ea8000c1e1b00 */
[----:B------:R-:W2:Y:S01]  /*0540*/  @!P4 LDG.E.64 R22, desc[UR10][R22.64] ;  /* 0x0000000a1616c981 */ /* 0x000ea2000c1e1b00 */
[----:B0-----:R-:W-:-:S03]  /*0550*/  @!P5 IMAD.WIDE.U32 R14, R5, 0x8, R14 ;  /* 0x00000008050ed825 */ /* 0x001fc600078e000e */
[----:B------:R-:W5:Y:S04]  /*0560*/  @!P5 LDG.E.64 R4, desc[UR10][R10.64+0x38] ;  /* 0x0000380a0a04d981 */ /* 0x000f68000c1e1b00 */
[----:B------:R-:W5:Y:S01]  /*0570*/  @!P5 LDG.E.64 R14, desc[UR10][R14.64] ;  /* 0x0000000a0e0ed981 */ /* 0x000f62000c1e1b00 */
[----:B------:R-:W-:-:S05]  /*0580*/  VIADD R2, R2, 0x8 ;  /* 0x0000000802027836 */ /* 0x000fca0000000000 */
[----:B------:R-:W-:Y:S01]  /*0590*/  ISETP.NE.AND P0, PT, R2, R3, PT ;  /* 0x000000030200720c */ /* 0x000fe20003f05270 */
[----:B---3--:R-:W-:-:S08]  /*05a0*/  @!P3 DFMA R6, R18, R12, R6 ;  /* 0x0000000c1206b22b */ /* 0x008fd00000000006 */
[----:B----4-:R-:W-:-:S08]  /*05b0*/  @!P2 DFMA R6, R24, R20, R6 ;  /* 0x000000141806a22b */ /* 0x010fd00000000006 */
[----:B--2---:R-:W-:-:S08]  /*05c0*/  @!P4 DFMA R6, R22, R16, R6 ;  /* 0x000000101606c22b */ /* 0x004fd00000000006 */
[----:B-----5:R-:W-:Y:S01]  /*05d0*/  @!P5 DFMA R6, R14, R4, R6 ;  /* 0x000000040e06d22b */ /* 0x020fe20000000006 */
[----:B------:R-:W-:Y:S10]  /*05e0*/  @P0 BRA `(.L_x_2) ;  /* 0xfffffff800ec0947 */ /* 0x000ff4000383ffff */
.L_x_1:
[----:B------:R-:W-:Y:S05]  /*05f0*/  BRA.U !UP1, `(.L_x_0) ;  /* 0x0000000509407547 */ /* 0x000fea000b800000 */
[----:B------:R-:W1:Y:S01]  /*0600*/  LDCU UR4, c[0x0][0x39c] ;  /* 0x00007380ff0477ac */ /* 0x000e620008000800 */
[----:B------:R-:W-:Y:S02]  /*0610*/  UISETP.GE.U32.AND UP0, UPT, UR5, 0x4, UPT ;  /* 0x000000040500788c */ /* 0x000fe4000bf06070 */
[----:B-1----:R-:W-:-:S04]  /*0620*/  ULOP3.LUT UR8, UR4, 0x3, URZ, 0xc0, !UPT ;  /* 0x0000000304087892 */ /* 0x002fc8000f8ec0ff */
[----:B------:R-:W-:-:S03]  /*0630*/  UISETP.NE.AND UP1, UPT, UR8, URZ, UPT ;  /* 0x000000ff0800728c */ /* 0x000fc6000bf25270 */
[----:B------:R-:W-:Y:S08]  /*0640*/  BRA.U !UP0, `(.L_x_3) ;  /* 0x0000000108907547 */ /* 0x000ff0000b800000 */
[CC--:B------:R-:W-:Y:S02]  /*0650*/  IADD3 R9, PT, PT, R0.reuse, -R3.reuse, RZ ;  /* 0x8000000300097210 */ /* 0x0c0fe40007ffe0ff */
[----:B------:R-:W-:Y:S02]  /*0660*/  LOP3.LUT R5, RZ, R3, RZ, 0x33, !PT ;  /* 0x00000003ff057212 */ /* 0x000fe400078e33ff */
[C---:B------:R-:W-:Y:S01]  /*0670*/  ISETP.GE.AND P0, PT, R9.reuse, UR6, PT ;  /* 0x0000000609007c0c */ /* 0x040fe2000bf06270 */
[C---:B------:R-:W-:Y:S02]  /*0680*/  VIADD R23, R9.reuse, 0xfffffffe ;  /* 0xfffffffe09177836 */ /* 0x040fe40000000000 */
[----:B------:R-:W-:Y:S01]  /*0690*/  IMAD.IADD R21, R0, 0x1, R5 ;  /* 0x0000000100157824 */ /* 0x000fe200078e0205 */
[----:B------:R-:W-:Y:S01]  /*06a0*/  ISETP.LT.OR P0, PT, R9, RZ, P0 ;  /* 0x000000ff0900720c */ /* 0x000fe20000701670 */
[----:B------:R-:W1:Y:S01]  /*06b0*/  LDC.64 R4, c[0x0][0x388] ;  /* 0x0000e200ff047b82 */ /* 0x000e620000000a00 */
[----:B------:R-:W-:Y:S01]  /*06c0*/  ISETP.GE.AND P2, PT, R23, UR6, PT ;  /* 0x0000000617007c0c */ /* 0x000fe2000bf46270 */
[----:B------:R-:W-:Y:S01]  /*06d0*/  VIADD R15, R9, 0xfffffffd ;  /* 0xfffffffd090f7836 */ /* 0x000fe20000000000 */
[----:B------:R-:W-:-:S02]  /*06e0*/  ISETP.GE.AND P1, PT, R21, UR6, PT ;  /* 0x0000000615007c0c */ /* 0x000fc4000bf26270 */
[----:B------:R-:W-:Y:S02]  /*06f0*/  ISETP.LT.OR P2, PT, R23, RZ, P2 ;  /* 0x000000ff1700720c */ /* 0x000fe40001741670 */
[----:B------:R-:W-:Y:S02]  /*0700*/  ISETP.LT.OR P1, PT, R21, RZ, P1 ;  /* 0x000000ff1500720c */ /* 0x000fe40000f21670 */
[----:B------:R-:W-:-:S03]  /*0710*/  ISETP.GE.AND P3, PT, R15, UR6, PT ;  /* 0x000000060f007c0c */ /* 0x000fc6000bf66270 */
[----:B------:R-:W2:Y:S01]  /*0720*/  @!P0 LDC.64 R12, c[0x0][0x380] ;  /* 0x0000e000ff0c8b82 */ /* 0x000ea20000000a00 */
[----:B------:R-:W-:-:S07]  /*0730*/  ISETP.LT.OR P3, PT, R15, RZ, P3 ;  /* 0x000000ff0f00720c */ /* 0x000fce0001f61670 */
[----:B------:R-:W3:Y:S01]  /*0740*/  @!P1 LDC.64 R18, c[0x0][0x380] ;  /* 0x0000e000ff129b82 */ /* 0x000ee20000000a00 */
[----:B-1----:R-:W-:-:S07]  /*0750*/  IMAD.WIDE.U32 R4, R3, 0x8, R4 ;  /* 0x0000000803047825 */ /* 0x002fce00078e0004 */
[----:B------:R-:W1:Y:S01]  /*0760*/  @!P2 LDC.64 R16, c[0x0][0x380] ;  /* 0x0000e000ff10ab82 */ /* 0x000e620000000a00 */
[----:B0-----:R-:W4:Y:S01]  /*0770*/  @!P0 LDG.E.64 R10, desc[UR10][R4.64] ;  /* 0x0000000a040a8981 */ /* 0x001f22000c1e1b00 */
[----:B--2---:R-:W-:-:S06]  /*0780*/  @!P0 IMAD.WIDE.U32 R12, R9, 0x8, R12 ;  /* 0x00000008090c8825 */ /* 0x004fcc00078e000c */
[----:B------:R-:W0:Y:S01]  /*0790*/  @!P3 LDC.64 R8, c[0x0][0x380] ;  /* 0x0000e000ff08bb82 */ /* 0x000e220000000a00 */
[----:B------:R-:W4:Y:S01]  /*07a0*/  @!P0 LDG.E.64 R12, desc[UR10][R12.64] ;  /* 0x0000000a0c0c8981 */ /* 0x000f22000c1e1b00 */
[----:B---3--:R-:W-:-:S03]  /*07b0*/  @!P1 IMAD.WIDE.U32 R20, R21, 0x8, R18 ;  /* 0x0000000815149825 */ /* 0x008fc600078e0012 */
[----:B------:R-:W2:Y:S04]  /*07c0*/  @!P1 LDG.E.64 R18, desc[UR10][R4.64+0x8] ;  /* 0x0000080a04129981 */ /* 0x000ea8000c1e1b00 */
[----:B------:R-:W2:Y:S01]  /*07d0*/  @!P1 LDG.E.64 R20, desc[UR10][R20.64] ;  /* 0x0000000a14149981 */ /* 0x000ea2000c1e1b00 */
[----:B-1----:R-:W-:-:S03]  /*07e0*/  @!P2 IMAD.WIDE.U32 R22, R23, 0x8, R16 ;  /* 0x000000081716a825 */ /* 0x002fc600078e0010 */
[----:B------:R-:W3:Y:S04]  /*07f0*/  @!P2 LDG.E.64 R16, desc[UR10][R4.64+0x10] ;  /* 0x0000100a0410a981 */ /* 0x000ee8000c1e1b00 */
[----:B------:R-:W3:Y:S01]  /*0800*/  @!P2 LDG.E.64 R22, desc[UR10][R22.64] ;  /* 0x0000000a1616a981 */ /* 0x000ee2000c1e1b00 */
[----:B0-----:R-:W-:-:S03]  /*0810*/  @!P3 IMAD.WIDE.U32 R8, R15, 0x8, R8 ;  /* 0x000000080f08b825 */ /* 0x001fc600078e0008 */
[----:B------:R-:W5:Y:S04]  /*0820*/  @!P3 LDG.E.64 R14, desc[UR10][R4.64+0x18] ;  /* 0x0000180a040eb981 */ /* 0x000f68000c1e1b00 */
[----:B------:R-:W5:Y:S01]  /*0830*/  @!P3 LDG.E.64 R8, desc[UR10][R8.64] ;  /* 0x0000000a0808b981 */ /* 0x000f62000c1e1b00 */
[----:B------:R-:W-:Y:S01]  /*0840*/  VIADD R3, R3, 0x4 ;  /* 0x0000000403037836 */ /* 0x000fe20000000000 */
[----:B----4-:R-:W-:-:S08]  /*0850*/  @!P0 DFMA R6, R12, R10, R6 ;  /* 0x0000000a0c06822b */ /* 0x010fd00000000006 */
[----:B--2---:R-:W-:-:S08]  /*0860*/  @!P1 DFMA R6, R20, R18, R6 ;  /* 0x000000121406922b */ /* 0x004fd00000000006 */
[----:B---3--:R-:W-:-:S08]  /*0870*/  @!P2 DFMA R6, R22, R16, R6 ;  /* 0x000000101606a22b */ /* 0x008fd00000000006 */
[----:B-----5:R-:W-:-:S11]  /*0880*/  @!P3 DFMA R6, R8, R14, R6 ;  /* 0x0000000e0806b22b */ /* 0x020fd60000000006 */
.L_x_3:
[----:B------:R-:W-:Y:S05]  /*0890*/  BRA.U !UP1, `(.L_x_0) ;  /* 0x0000000109987547 */ /* 0x000fea000b800000 */
[----:B------:R-:W-:Y:S02]  /*08a0*/  UISETP.NE.AND UP0, UPT, UR8, 0x1, UPT ;  /* 0x000000010800788c */ /* 0x000fe4000bf05270 */
[----:B------:R-:W-:-:S04]  /*08b0*/  ULOP3.LUT UR4, UR4, 0x1, URZ, 0xc0, !UPT ;  /* 0x0000000104047892 */ /* 0x000fc8000f8ec0ff */
[----:B------:R-:W-:-:S03]  /*08c0*/  UISETP.NE.U32.AND UP1, UPT, UR4, 0x1, UPT ;  /* 0x000000010400788c */ /* 0x000fc6000bf25070 */
[----:B------:R-:W-:Y:S08]  /*08d0*/  BRA.U !UP0, `(.L_x_4) ;  /* 0x0000000108507547 */ /* 0x000ff0000b800000 */
[-C--:B------:R-:W-:Y:S02]  /*08e0*/  IADD3 R13, PT, PT, R0, -R3.reuse, RZ ;  /* 0x80000003000d7210 */ /* 0x080fe40007ffe0ff */
[----:B------:R-:W-:Y:S02]  /*08f0*/  LOP3.LUT R5, RZ, R3, RZ, 0x33, !PT ;  /* 0x00000003ff057212 */ /* 0x000fe400078e33ff */
[----:B------:R-:W-:-:S03]  /*0900*/  ISETP.GE.AND P0, PT, R13, UR6, PT ;  /* 0x000000060d007c0c */ /* 0x000fc6000bf06270 */
[----:B------:R-:W-:Y:S01]  /*0910*/  IMAD.IADD R17, R0, 0x1, R5 ;  /* 0x0000000100117824 */ /* 0x000fe200078e0205 */
[----:B------:R-:W-:Y:S01]  /*0920*/  ISETP.LT.OR P0, PT, R13, RZ, P0 ;  /* 0x000000ff0d00720c */ /* 0x000fe20000701670 */
[----:B------:R-:W1:Y:S03]  /*0930*/  LDC.64 R4, c[0x0][0x388] ;  /* 0x0000e200ff047b82 */ /* 0x000e660000000a00 */
[----:B------:R-:W-:-:S04]  /*0940*/  ISETP.GE.AND P1, PT, R17, UR6, PT ;  /* 0x0000000611007c0c */ /* 0x000fc8000bf26270 */
[----:B------:R-:W-:-:S05]  /*0950*/  ISETP.LT.OR P1, PT, R17, RZ, P1 ;  /* 0x000000ff1100720c */ /* 0x000fca0000f21670 */
[----:B------:R-:W2:Y:S08]  /*0960*/  @!P0 LDC.64 R8, c[0x0][0x380] ;  /* 0x0000e000ff088b82 */ /* 0x000eb00000000a00 */
[----:B------:R-:W3:Y:S01]  /*0970*/  @!P1 LDC.64 R10, c[0x0][0x380] ;  /* 0x0000e000ff0a9b82 */ /* 0x000ee20000000a00 */
[----:B-1----:R-:W-:-:S04]  /*0980*/  IMAD.WIDE.U32 R14, R3, 0x8, R4 ;  /* 0x00000008030e7825 */ /* 0x002fc800078e0004 */
[----:B--2---:R-:W-:Y:S02]  /*0990*/  @!P0 IMAD.WIDE.U32 R4, R13, 0x8, R8 ;  /* 0x000000080d048825 */ /* 0x004fe400078e0008 */
[----:B0-----:R-:W2:Y:S04]  /*09a0*/  @!P0 LDG.E.64 R8, desc[UR10][R14.64] ;  /* 0x0000000a0e088981 */ /* 0x001ea8000c1e1b00 */
[----:B------:R-:W2:Y:S01]  /*09b0*/  @!P0 LDG.E.64 R4, desc[UR10][R4.64] ;  /* 0x0000000a04048981 */ /* 0x000ea2000c1e1b00 */
[----:B---3--:R-:W-:-:S03]  /*09c0*/  @!P1 IMAD.WIDE.U32 R10, R17, 0x8, R10 ;  /* 0x00000008110a9825 */ /* 0x008fc600078e000a */
[----:B------:R-:W3:Y:S04]  /*09d0*/  @!P1 LDG.E.64 R12, desc[UR10][R14.64+0x8] ;  /* 0x0000080a0e0c9981 */ /* 0x000ee8000c1e1b00 */
[----:B------:R-:W3:Y:S01]  /*09e0*/  @!P1 LDG.E.64 R10, desc[UR10][R10.64] ;  /* 0x0000000a0a0a9981 */ /* 0x000ee2000c1e1b00 */
[----:B------:R-:W-:Y:S01]  /*09f0*/  VIADD R3, R3, 0x2 ;  /* 0x0000000203037836 */ /* 0x000fe20000000000 */
[----:B--2---:R-:W-:-:S08]  /*0a00*/  @!P0 DFMA R6, R4, R8, R6 ;  /* 0x000000080406822b */ /* 0x004fd00000000006 */
[----:B---3--:R-:W-:-:S11]  /*0a10*/  @!P1 DFMA R6, R10, R12, R6 ;  /* 0x0000000c0a06922b */ /* 0x008fd60000000006 */
.L_x_4:
[----:B------:R-:W-:Y:S05]  /*0a20*/  BRA.U UP1, `(.L_x_0) ;  /* 0x0000000101347547 */ /* 0x000fea000b800000 */
[----:B------:R-:W-:Y:S01]  /*0a30*/  IMAD.IADD R11, R0, 0x1, -R3 ;  /* 0x00000001000b7824 */ /* 0x000fe200078e0a03 */
[----:B------:R-:W-:Y:S04]  /*0a40*/  BSSY.RECONVERGENT B0, `(.L_x_0) ;  /* 0x000000b000007945 */ /* 0x000fe80003800200 */
[----:B------:R-:W-:-:S04]  /*0a50*/  ISETP.GE.AND P0, PT, R11, UR6, PT ;  /* 0x000000060b007c0c */ /* 0x000fc8000bf06270 */
[----:B------:R-:W-:-:S13]  /*0a60*/  ISETP.LT.OR P0, PT, R11, RZ, P0 ;  /* 0x000000ff0b00720c */ /* 0x000fda0000701670 */
[----:B------:R-:W-:Y:S05]  /*0a70*/  @P0 BRA `(.L_x_5) ;  /* 0x00000000001c0947 */ /* 0x000fea0003800000 */
[----:B------:R-:W1:Y:S08]  /*0a80*/  LDC.64 R4, c[0x0][0x380] ;  /* 0x0000e000ff047b82 */ /* 0x000e700000000a00 */
[----:B------:R-:W2:Y:S01]  /*0a90*/  LDC.64 R8, c[0x0][0x388] ;  /* 0x0000e200ff087b82 */ /* 0x000ea20000000a00 */
[----:B-1----:R-:W-:-:S06]  /*0aa0*/  IMAD.WIDE.U32 R4, R11, 0x8, R4 ;  /* 0x000000080b047825 */ /* 0x002fcc00078e0004 */
[----:B0-----:R-:W3:Y:S01]  /*0ab0*/  LDG.E.64 R4, desc[UR10][R4.64] ;  /* 0x0000000a04047981 */ /* 0x001ee2000c1e1b00 */
[----:B--2---:R-:W-:-:S06]  /*0ac0*/  IMAD.WIDE.U32 R2, R3, 0x8, R8 ;  /* 0x0000000803027825 */ /* 0x004fcc00078e0008 */
[----:B------:R-:W3:Y:S02]  /*0ad0*/  LDG.E.64 R2, desc[UR10][R2.64] ;  /* 0x0000000a02027981 */ /* 0x000ee4000c1e1b00 */
[----:B---3--:R-:W-:-:S11]  /*0ae0*/  DFMA R6, R4, R2, R6 ;  /* 0x000000020406722b */ /* 0x008fd60000000006 */
.L_x_5:
[----:B0-----:R-:W-:Y:S05]  /*0af0*/  BSYNC.RECONVERGENT B0 ;  /* 0x0000000000007941 */ /* 0x001fea0003800200 */
.L_x_0:
[----:B------:R-:W1:Y:S02]  /*0b00*/  LDC.64 R2, c[0x0][0x390] ;  /* 0x0000e400ff027b82 */ /* 0x000e640000000a00 */
[----:B-1----:R-:W-:-:S05]  /*0b10*/  IMAD.WIDE R2, R0, 0x8, R2 ;  /* 0x0000000800027825 */ /* 0x002fca00078e0202 */
[----:B0-----:R-:W-:Y:S01]  /*0b20*/  STG.E.64 desc[UR10][R2.64], R6 ;  /* 0x0000000602007986 */ /* 0x001fe2000c101b0a */
[----:B------:R-:W-:Y:S05]  /*0b30*/  EXIT ;  /* 0x000000000000794d */ /* 0x000fea0003800000 */
.L_x_6:
[----:B------:R-:W-:-:S00]  /*0b40*/  BRA `(.L_x_6) ;  /* 0xfffffffc00fc7947 */ /* 0x000fc0000383ffff */
[----:B------:R-:W-:-:S00]  /*0b50*/  NOP ;  /* 0x0000000000007918 */ /* 0x000fc00000000000 */
        /* <DEDUP_REMOVED lines=10> */
.L_x_14:


//--------------------- .text._Z17convolutionKernelIiEvPT_S1_S1_ii --------------------------
	.section	.text._Z17convolutionKernelIiEvPT_S1_S1_ii,"ax",@progbits
	.align	128
        .global         _Z17convolutionKernelIiEvPT_S1_S1_ii
        .type           _Z17convolutionKernelIiEvPT_S1_S1_ii,@function
        .size           _Z17convolutionKernelIiEvPT_S1_S1_ii,(.L_x_15 - _Z17convolutionKernelIiEvPT_S1_S1_ii)
        .other          _Z17convolutionKernelIiEvPT_S1_S1_ii,@"STO_CUDA_ENTRY STV_DEFAULT"
_Z17convolutionKernelIiEvPT_S1_S1_ii:
.text._Z17convolutionKernelIiEvPT_S1_S1_ii:
        /* <DEDUP_REMOVED lines=11> */
[----:B------:R-:W-:Y:S01]  /*00b0*/  HFMA2 R0, -RZ, RZ, 0, 0 ;  /* 0x00000000ff007431 */ /* 0x000fe200000001ff */
[----:B------:R-:W0:Y:S07]  /*00c0*/  LDCU.64 UR10, c[0x0][0x358] ;  /* 0x00006b00ff0a77ac */ /* 0x000e2e0008000a00 */
[----:B------:R-:W-:Y:S05]  /*00d0*/  BRA.U !UP0, `(.L_x_7) ;  /* 0x0000000908887547 */ /* 0x000fea000b800000 */
[----:B------:R-:W-:Y:S01]  /*00e0*/  UISETP.GE.U32.AND UP0, UPT, UR7, 0x8, UPT ;  /* 0x000000080700788c */ /* 0x000fe2000bf06070 */
[----:B------:R-:W-:Y:S01]  /*00f0*/  IMAD.MOV.U32 R3, RZ, RZ, RZ ;  /* 0x000000ffff037224 */ /* 0x000fe200078e00ff */
[----:B------:R-:W-:Y:S01]  /*0100*/  ULOP3.LUT UR5, UR7, 0x7, URZ, 0xc0, !UPT ;  /* 0x0000000707057892 */ /* 0x000fe2000f8ec0ff */
[----:B------:R-:W-:-:S03]  /*0110*/  MOV R0, RZ ;  /* 0x000000ff00007202 */ /* 0x000fc60000000f00 */
[----:B------:R-:W-:-:S03]  /*0120*/  UISETP.NE.AND UP1, UPT, UR5, URZ, UPT ;  /* 0x000000ff0500728c */ /* 0x000fc6000bf25270 */
[----:B------:R-:W-:Y:S08]  /*0130*/  BRA.U !UP0, `(.L_x_8) ;  /* 0x00000005082c7547 */ /* 0x000ff0000b800000 */
[----:B------:R-:W1:Y:S01]  /*0140*/  LDC.64 R8, c[0x0][0x388] ;  /* 0x0000e200ff087b82 */ /* 0x000e620000000a00 */
[----:B------:R-:W-:Y:S01]  /*0150*/  ULOP3.LUT UR4, UR7, 0x7ffffff8, URZ, 0xc0, !UPT ;  /* 0x7ffffff807047892 */ /* 0x000fe2000f8ec0ff */
[----:B------:R-:W-:Y:S01]  /*0160*/  IMAD.MOV.U32 R6, RZ, RZ, RZ ;  /* 0x000000ffff067224 */ /* 0x000fe200078e00ff */
[----:B------:R-:W-:Y:S01]  /*0170*/  MOV R0, RZ ;  /* 0x000000ff00007202 */ /* 0x000fe20000000f00 */
[----:B------:R-:W2:Y:S03]  /*0180*/  LDCU UR6, c[0x0][0x398] ;  /* 0x00007300ff0677ac */ /* 0x000ea60008000800 */
[----:B------:R-:W-:-:S07]  /*0190*/  IMAD.U32 R3, RZ, RZ, UR4 ;  /* 0x00000004ff037e24 */ /* 0x000fce000f8e00ff */
.L_x_9:
[----:B------:R-:W-:Y:S01]  /*01a0*/  IADD3 R29, PT, PT, R2, -R6, RZ ;  /* 0x80000006021d7210 */ /* 0x000fe20007ffe0ff */
[----:B-1----:R-:W-:-:S03]  /*01b0*/  IMAD.WIDE.U32 R10, R6, 0x4, R8 ;  /* 0x00000004060a7825 */ /* 0x002fc600078e0008 */
[----:B--2---:R-:W-:-:S04]  /*01c0*/  ISETP.GE.AND P0, PT, R29, UR6, PT ;  /* 0x000000061d007c0c */ /* 0x004fc8000bf06270 */
[----:B------:R-:W-:-:S13]  /*01d0*/  ISETP.LT.OR P0, PT, R29, RZ, P0 ;  /* 0x000000ff1d00720c */ /* 0x000fda0000701670 */
[----:B------:R-:W1:Y:S01]  /*01e0*/  @!P0 LDC.64 R12, c[0x0][0x380] ;  /* 0x0000e000ff0c8b82 */ /* 0x000e620000000a00 */
[----:B0-----:R-:W2:Y:S01]  /*01f0*/  @!P0 LDG.E R14, desc[UR10][R10.64] ;  /* 0x0000000a0a0e8981 */ /* 0x001ea2000c1e1900 */
[----:B-1----:R-:W-:-:S05]  /*0200*/  @!P0 IMAD.WIDE.U32 R12, R29, 0x4, R12 ;  /* 0x000000041d0c8825 */ /* 0x002fca00078e000c */
[----:B------:R0:W2:Y:S01]  /*0210*/  @!P0 LDG.E R15, desc[UR10][R12.64] ;  /* 0x0000000a0c0f8981 */ /* 0x0000a2000c1e1900 */
[----:B------:R-:W-:Y:S02]  /*0220*/  LOP3.LUT R5, RZ, R6, RZ, 0x33, !PT ;  /* 0x00000006ff057212 */ /* 0x000fe400078e33ff */
[----:B------:R-:W-:-:S03]  /*0230*/  IADD3 R23, PT, PT, R29, -0x2, RZ ;  /* 0xfffffffe1d177810 */ /* 0x000fc60007ffe0ff */
[----:B------:R-:W-:Y:S01]  /*0240*/  IMAD.IADD R25, R2, 0x1, R5 ;  /* 0x0000000102197824 */ /* 0x000fe200078e0205 */
[----:B------:R-:W-:Y:S01]  /*0250*/  ISETP.GE.AND P4, PT, R23, UR6, PT ;  /* 0x0000000617007c0c */ /* 0x000fe2000bf86270 */
[----:B------:R-:W-:-:S03]  /*0260*/  VIADD R5, R29, 0xfffffffd ;  /* 0xfffffffd1d057836 */ /* 0x000fc60000000000 */
[----:B------:R-:W-:Y:S02]  /*0270*/  ISETP.GE.AND P1, PT, R25, UR6, PT ;  /* 0x0000000619007c0c */ /* 0x000fe4000bf26270 */
[----:B------:R-:W-:Y:S02]  /*0280*/  ISETP.LT.OR P4, PT, R23, RZ, P4 ;  /* 0x000000ff1700720c */ /* 0x000fe40002781670 */
[----:B------:R-:W-:Y:S02]  /*0290*/  ISETP.LT.OR P1, PT, R25, RZ, P1 ;  /* 0x000000ff1900720c */ /* 0x000fe40000f21670 */
[----:B------:R-:W-:Y:S02]  /*02a0*/  IADD3 R4, PT, PT, R29, -0x4, RZ ;  /* 0xfffffffc1d047810 */ /* 0x000fe40007ffe0ff */
[----:B------:R-:W-:Y:S02]  /*02b0*/  ISETP.GE.AND P3, PT, R5, UR6, PT ;  /* 0x0000000605007c0c */ /* 0x000fe4000bf66270 */
[----:B------:R-:W-:-:S02]  /*02c0*/  ISETP.GE.AND P2, PT, R4, UR6, PT ;  /* 0x0000000604007c0c */ /* 0x000fc4000bf46270 */
[----:B------:R-:W-:Y:S01]  /*02d0*/  ISETP.LT.OR P3, PT, R5, RZ, P3 ;  /* 0x000000ff0500720c */ /* 0x000fe20001f61670 */
[C---:B------:R-:W-:Y:S01]  /*02e0*/  VIADD R7, R29.reuse, 0xfffffffb ;  /* 0xfffffffb1d077836 */ /* 0x040fe20000000000 */
[----:B------:R-:W-:Y:S01]  /*02f0*/  ISETP.LT.OR P2, PT, R4, RZ, P2 ;  /* 0x000000ff0400720c */ /* 0x000fe20001741670 */
[----:B------:R-:W1:Y:S01]  /*0300*/  @!P4 LDC.64 R20, c[0x0][0x380] ;  /* 0x0000e000ff14cb82 */ /* 0x000e620000000a00 */
[----:B------:R-:W-:Y:S02]  /*0310*/  IADD3 R27, PT, PT, R29, -0x6, RZ ;  /* 0xfffffffa1d1b7810 */ /* 0x000fe40007ffe0ff */
[----:B------:R-:W-:Y:S01]  /*0320*/  ISETP.GE.AND P5, PT, R7, UR6, PT ;  /* 0x0000000607007c0c */ /* 0x000fe2000bfa6270 */
[----:B------:R-:W-:-:S04]  /*0330*/  VIADD R29, R29, 0xfffffff9 ;  /* 0xfffffff91d1d7836 */ /* 0x000fc80000000000 */
[----:B------:R-:W3:Y:S01]  /*0340*/  @!P1 LDC.64 R18, c[0x0][0x380] ;  /* 0x0000e000ff129b82 */ /* 0x000ee20000000a00 */
[----:B------:R-:W-:Y:S01]  /*0350*/  ISETP.GE.AND P6, PT, R27, UR6, PT ;  /* 0x000000061b007c0c */ /* 0x000fe2000bfc6270 */
[----:B------:R-:W4:Y:S01]  /*0360*/  @!P3 LDG.E R26, desc[UR10][R10.64+0xc] ;  /* 0x00000c0a0a1ab981 */ /* 0x000f22000c1e1900 */
[----:B------:R-:W-:Y:S02]  /*0370*/  ISETP.LT.OR P5, PT, R7, RZ, P5 ;  /* 0x000000ff0700720c */ /* 0x000fe40002fa1670 */
[----:B------:R-:W-:-:S03]  /*0380*/  ISETP.LT.OR P6, PT, R27, RZ, P6 ;  /* 0x000000ff1b00720c */ /* 0x000fc600037c1670 */
[----:B0-----:R-:W0:Y:S08]  /*0390*/  @!P3 LDC.64 R12, c[0x0][0x380] ;  /* 0x0000e000ff0cbb82 */ /* 0x001e300000000a00 */
[----:B------:R-:W5:Y:S01]  /*03a0*/  @!P5 LDC.64 R16, c[0x0][0x380] ;  /* 0x0000e000ff10db82 */ /* 0x000f620000000a00 */
[----:B-1----:R-:W-:-:S06]  /*03b0*/  @!P4 IMAD.WIDE.U32 R20, R23, 0x4, R20 ;  /* 0x000000041714c825 */ /* 0x002fcc00078e0014 */
[----:B------:R-:W4:Y:S01]  /*03c0*/  @!P4 LDG.E R21, desc[UR10][R20.64] ;  /* 0x0000000a1415c981 */ /* 0x000f22000c1e1900 */
[----:B------:R-:W1:Y:S01]  /*03d0*/  @!P6 LDC.64 R22, c[0x0][0x380] ;  /* 0x0000e000ff16eb82 */ /* 0x000e620000000a00 */
[----:B---3--:R-:W-:-:S06]  /*03e0*/  @!P1 IMAD.WIDE.U32 R18, R25, 0x4, R18 ;  /* 0x0000000419129825 */ /* 0x008fcc00078e0012 */
[----:B------:R-:W3:Y:S01]  /*03f0*/  @!P1 LDG.E R19, desc[UR10][R18.64] ;  /* 0x0000000a12139981 */ /* 0x000ee2000c1e1900 */
[----:B0-----:R-:W-:-:S03]  /*0400*/  @!P3 IMAD.WIDE.U32 R12, R5, 0x4, R12 ;  /* 0x00000004050cb825 */ /* 0x001fc600078e000c */
[----:B------:R-:W3:Y:S04]  /*0410*/  @!P1 LDG.E R5, desc[UR10][R10.64+0x4] ;  /* 0x0000040a0a059981 */ /* 0x000ee8000c1e1900 */
[----:B------:R-:W4:Y:S01]  /*0420*/  @!P3 LDG.E R13, desc[UR10][R12.64] ;  /* 0x0000000a0c0db981 */ /* 0x000f22000c1e1900 */
[----:B-----5:R-:W-:-:S03]  /*0430*/  @!P5 IMAD.WIDE.U32 R16, R7, 0x4, R16 ;  /* 0x000000040710d825 */ /* 0x020fc600078e0010 */
[----:B------:R-:W5:Y:S04]  /*0440*/  @!P2 LDG.E R7, desc[UR10][R10.64+0x10] ;  /* 0x0000100a0a07a981 */ /* 0x000f68000c1e1900 */
[----:B------:R-:W5:Y:S01]  /*0450*/  @!P5 LDG.E R17, desc[UR10][R16.64] ;  /* 0x0000000a1011d981 */ /* 0x000f62000c1e1900 */
[----:B-1----:R-:W-:-:S03]  /*0460*/  @!P6 IMAD.WIDE.U32 R22, R27, 0x4, R22 ;  /* 0x000000041b16e825 */ /* 0x002fc600078e0016 */
[----:B------:R-:W5:Y:S04]  /*0470*/  @!P5 LDG.E R18, desc[UR10][R10.64+0x14] ;  /* 0x0000140a0a12d981 */ /* 0x000f68000c1e1900 */
[----:B------:R-:W5:Y:S04]  /*0480*/  @!P6 LDG.E R23, desc[UR10][R22.64] ;  /* 0x0000000a1617e981 */ /* 0x000f68000c1e1900 */
[----:B------:R-:W5:Y:S01]  /*0490*/  @!P6 LDG.E R20, desc[UR10][R10.64+0x18] ;  /* 0x0000180a0a14e981 */ /* 0x000f62000c1e1900 */
[----:B--2---:R-:W-:Y:S01]  /*04a0*/  @!P0 IMAD R0, R15, R14, R0 ;  /* 0x0000000e0f008224 */ /* 0x004fe200078e0200 */
[C---:B------:R-:W-:Y:S01]  /*04b0*/  ISETP.GE.AND P0, PT, R29.reuse, UR6, PT ;  /* 0x000000061d007c0c */ /* 0x040fe2000bf06270 */
[----:B------:R-:W0:Y:S03]  /*04c0*/  @!P2 LDC.64 R14, c[0x0][0x380] ;  /* 0x0000e000ff0eab82 */ /* 0x000e260000000a00 */
[----:B------:R-:W-:-:S13]  /*04d0*/  ISETP.LT.OR P0, PT, R29, RZ, P0 ;  /* 0x000000ff1d00720c */ /* 0x000fda0000701670 */
[----:B------:R-:W1:Y:S01]  /*04e0*/  @!P0 LDC.64 R24, c[0x0][0x380] ;  /* 0x0000e000ff188b82 */ /* 0x000e620000000a00 */
[----:B------:R-:W2:Y:S01]  /*04f0*/  @!P0 LDG.E R12, desc[UR10][R10.64+0x1c] ;  /* 0x00001c0a0a0c8981 */ /* 0x000ea2000c1e1900 */
[----:B0-----:R-:W-:-:S03]  /*0500*/  @!P2 IMAD.WIDE.U32 R14, R4, 0x4, R14 ;  /* 0x00000004040ea825 */ /* 0x001fc600078e000e */
[----:B------:R-:W4:Y:S04]  /*0510*/  @!P4 LDG.E R4, desc[UR10][R10.64+0x8] ;  /* 0x0000080a0a04c981 */ /* 0x000f28000c1e1900 */
[----:B------:R-:W5:Y:S01]  /*0520*/  @!P2 LDG.E R15, desc[UR10][R14.64] ;  /* 0x0000000a0e0fa981 */ /* 0x000f62000c1e1900 */
[----:B-1----:R-:W-:-:S06]  /*0530*/  @!P0 IMAD.WIDE.U32 R24, R29, 0x4, R24 ;  /* 0x000000041d188825 */ /* 0x002fcc00078e0018 */
[----:B------:R-:W2:Y:S01]  /*0540*/  @!P0 LDG.E R25, desc[UR10][R24.64] ;  /* 0x0000000a18198981 */ /* 0x000ea2000c1e1900 */
[----:B------:R-:W-:Y:S01]  /*0550*/  IADD3 R6, PT, PT, R6, 0x8, RZ ;  /* 0x0000000806067810 */ /* 0x000fe20007ffe0ff */
[----:B---3--:R-:W-:-:S03]  /*0560*/  @!P1 IMAD R0, R19, R5, R0 ;  /* 0x0000000513009224 */ /* 0x008fc600078e0200 */
[----:B------:R-:W-:Y:S01]  /*0570*/  ISETP.NE.AND P1, PT, R6, R3, PT ;  /* 0x000000030600720c */ /* 0x000fe20003f25270 */
[----:B----4-:R-:W-:-:S04]  /*0580*/  @!P4 IMAD R0, R21, R4, R0 ;  /* 0x000000041500c224 */ /* 0x010fc800078e0200 */
[----:B------:R-:W-:-:S04]  /*0590*/  @!P3 IMAD R0, R13, R26, R0 ;  /* 0x0000001a0d00b224 */ /* 0x000fc800078e0200 */
[----:B-----5:R-:W-:-:S04]  /*05a0*/  @!P2 IMAD R0, R15, R7, R0 ;  /* 0x000000070f00a224 */ /* 0x020fc800078e0200 */
[----:B------:R-:W-:-:S04]  /*05b0*/  @!P5 IMAD R0, R17, R18, R0 ;  /* 0x000000121100d224 */ /* 0x000fc800078e0200 */
[----:B------:R-:W-:-:S04]  /*05c0*/  @!P6 IMAD R0, R23, R20, R0 ;  /* 0x000000141700e224 */ /* 0x000fc800078e0200 */
[----:B--2---:R-:W-:Y:S01]  /*05d0*/  @!P0 IMAD R0, R25, R12, R0 ;  /* 0x0000000c19008224 */ /* 0x004fe200078e0200 */
[----:B------:R-:W-:Y:S06]  /*05e0*/  @P1 BRA `(.L_x_9) ;  /* 0xfffffff800ec1947 */ /* 0x000fec000383ffff */
.L_x_8:
[----:B------:R-:W-:Y:S05]  /*05f0*/  BRA.U !UP1, `(.L_x_7) ;  /* 0x0000000509407547 */ /* 0x000fea000b800000 */
[----:B------:R-:W1:Y:S01]  /*0600*/  LDCU UR4, c[0x0][0x39c] ;  /* 0x00007380ff0477ac */ /* 0x000e620008000800 */
[----:B------:R-:W-:Y:S02]  /*0610*/  UISETP.GE.U32.AND UP0, UPT, UR5, 0x4, UPT ;  /* 0x000000040500788c */ /* 0x000fe4000bf06070 */
[----:B-1----:R-:W-:-:S04]  /*0620*/  ULOP3.LUT UR8, UR4, 0x3, URZ, 0xc0, !UPT ;  /* 0x0000000304087892 */ /* 0x002fc8000f8ec0ff */
[----:B------:R-:W-:-:S03]  /*0630*/  UISETP.NE.AND UP1, UPT, UR8, URZ, UPT ;  /* 0x000000ff0800728c */ /* 0x000fc6000bf25270 */
[----:B------:R-:W-:Y:S08]  /*0640*/  BRA.U !UP0, `(.L_x_10) ;  /* 0x0000000108907547 */ /* 0x000ff0000b800000 */
[C---:B------:R-:W-:Y:S01]  /*0650*/  IMAD.IADD R17, R2.reuse, 0x1, -R3 ;  /* 0x0000000102117824 */ /* 0x040fe200078e0a03 */
[----:B------:R-:W-:Y:S01]  /*0660*/  LOP3.LUT R5, RZ, R3, RZ, 0x33, !PT ;  /* 0x00000003ff057212 */ /* 0x000fe200078e33ff */
[----:B------:R-:W1:Y:S02]  /*0670*/  LDC.64 R6, c[0x0][0x388] ;  /* 0x0000e200ff067b82 */ /* 0x000e640000000a00 */
[C---:B------:R-:W-:Y:S01]  /*0680*/  VIADD R21, R17.reuse, 0xfffffffe ;  /* 0xfffffffe11157836 */ /* 0x040fe20000000000 */
[C---:B------:R-:W-:Y:S02]  /*0690*/  ISETP.GE.AND P0, PT, R17.reuse, UR6, PT ;  /* 0x0000000611007c0c */ /* 0x040fe4000bf06270 */
[----:B------:R-:W-:Y:S02]  /*06a0*/  IADD3 R19, PT, PT, R2, R5, RZ ;  /* 0x0000000502137210 */ /* 0x000fe40007ffe0ff */
[----:B------:R-:W-:Y:S02]  /*06b0*/  ISETP.LT.OR P0, PT, R17, RZ, P0 ;  /* 0x000000ff1100720c */ /* 0x000fe40000701670 */
[----:B------:R-:W-:-:S02]  /*06c0*/  ISETP.GE.AND P1, PT, R19, UR6, PT ;  /* 0x0000000613007c0c */ /* 0x000fc4000bf26270 */
[----:B------:R-:W-:Y:S02]  /*06d0*/  IADD3 R11, PT, PT, R17, -0x3, RZ ;  /* 0xfffffffd110b7810 */ /* 0x000fe40007ffe0ff */
[----:B------:R-:W-:Y:S02]  /*06e0*/  ISETP.GE.AND P2, PT, R21, UR6, PT ;  /* 0x0000000615007c0c */ /* 0x000fe4000bf46270 */
[----:B------:R-:W-:Y:S02]  /*06f0*/  ISETP.LT.OR P1, PT, R19, RZ, P1 ;  /* 0x000000ff1300720c */ /* 0x000fe40000f21670 */
[----:B------:R-:W-:Y:S02]  /*0700*/  ISETP.LT.OR P2, PT, R21, RZ, P2 ;  /* 0x000000ff1500720c */ /* 0x000fe40001741670 */
[C---:B------:R-:W-:Y:S01]  /*0710*/  ISETP.GE.AND P3, PT, R11.reuse, UR6, PT ;  /* 0x000000060b007c0c */ /* 0x040fe2000bf66270 */
[----:B------:R-:W2:Y:S03]  /*0720*/  @!P0 LDC.64 R12, c[0x0][0x380] ;  /* 0x0000e000ff0c8b82 */ /* 0x000ea60000000a00 */
[----:B------:R-:W-:Y:S01]  /*0730*/  ISETP.LT.OR P3, PT, R11, RZ, P3 ;  /* 0x000000ff0b00720c */ /* 0x000fe20001f61670 */
[----:B-1----:R-:W-:-:S04]  /*0740*/  IMAD.WIDE.U32 R6, R3, 0x4, R6 ;  /* 0x0000000403067825 */ /* 0x002fc800078e0006 */
[----:B------:R-:W1:Y:S01]  /*0750*/  @!P1 LDC.64 R14, c[0x0][0x380] ;  /* 0x0000e000ff0e9b82 */ /* 0x000e620000000a00 */
[----:B0-----:R-:W3:Y:S04]  /*0760*/  @!P0 LDG.E R10, desc[UR10][R6.64] ;  /* 0x0000000a060a8981 */ /* 0x001ee8000c1e1900 */
[----:B------:R-:W4:Y:S03]  /*0770*/  @!P1 LDG.E R16, desc[UR10][R6.64+0x4] ;  /* 0x0000040a06109981 */ /* 0x000f26000c1e1900 */
[----:B------:R-:W0:Y:S08]  /*0780*/  @!P2 LDC.64 R8, c[0x0][0x380] ;  /* 0x0000e000ff08ab82 */ /* 0x000e300000000a00 */
[----:B------:R-:W5:Y:S01]  /*0790*/  @!P3 LDC.64 R4, c[0x0][0x380] ;  /* 0x0000e000ff04bb82 */ /* 0x000f620000000a00 */
[----:B--2---:R-:W-:-:S02]  /*07a0*/  @!P0 IMAD.WIDE.U32 R12, R17, 0x4, R12 ;  /* 0x00000004110c8825 */ /* 0x004fc400078e000c */
[----:B------:R-:W2:Y:S04]  /*07b0*/  @!P3 LDG.E R17, desc[UR10][R6.64+0xc] ;  /* 0x00000c0a0611b981 */ /* 0x000ea8000c1e1900 */
[----:B------:R-:W3:Y:S01]  /*07c0*/  @!P0 LDG.E R13, desc[UR10][R12.64] ;  /* 0x0000000a0c0d8981 */ /* 0x000ee2000c1e1900 */
[----:B-1----:R-:W-:-:S06]  /*07d0*/  @!P1 IMAD.WIDE.U32 R14, R19, 0x4, R14 ;  /* 0x00000004130e9825 */ /* 0x002fcc00078e000e */
[----:B------:R-:W4:Y:S01]  /*07e0*/  @!P1 LDG.E R15, desc[UR10][R14.64] ;  /* 0x0000000a0e0f9981 */ /* 0x000f22000c1e1900 */
[----:B0-----:R-:W-:-:S06]  /*07f0*/  @!P2 IMAD.WIDE.U32 R8, R21, 0x4, R8 ;  /* 0x000000041508a825 */ /* 0x001fcc00078e0008 */
[----:B------:R-:W2:Y:S01]  /*0800*/  @!P2 LDG.E R9, desc[UR10][R8.64] ;  /* 0x0000000a0809a981 */ /* 0x000ea2000c1e1900 */
[----:B-----5:R-:W-:-:S03]  /*0810*/  @!P3 IMAD.WIDE.U32 R4, R11, 0x4, R4 ;  /* 0x000000040b04b825 */ /* 0x020fc600078e0004 */
[----:B------:R-:W2:Y:S04]  /*0820*/  @!P2 LDG.E R11, desc[UR10][R6.64+0x8] ;  /* 0x0000080a060ba981 */ /* 0x000ea8000c1e1900 */
[----:B------:R-:W5:Y:S01]  /*0830*/  @!P3 LDG.E R5, desc[UR10][R4.64] ;  /* 0x0000000a0405b981 */ /* 0x000f62000c1e1900 */
[----:B------:R-:W-:Y:S02]  /*0840*/  VIADD R3, R3, 0x4 ;  /* 0x0000000403037836 */ /* 0x000fe40000000000 */
[----:B---3--:R-:W-:-:S04]  /*0850*/  @!P0 IMAD R0, R13, R10, R0 ;  /* 0x0000000a0d008224 */ /* 0x008fc800078e0200 */
[----:B----4-:R-:W-:-:S04]  /*0860*/  @!P1 IMAD R0, R15, R16, R0 ;  /* 0x000000100f009224 */ /* 0x010fc800078e0200 */
[----:B--2---:R-:W-:-:S04]  /*0870*/  @!P2 IMAD R0, R9, R11, R0 ;  /* 0x0000000b0900a224 */ /* 0x004fc800078e0200 */
[----:B-----5:R-:W-:-:S07]  /*0880*/  @!P3 IMAD R0, R5, R17, R0 ;  /* 0x000000110500b224 */ /* 0x020fce00078e0200 */
.L_x_10:
[----:B------:R-:W-:Y:S05]  /*0890*/  BRA.U !UP1, `(.L_x_7) ;  /* 0x0000000109987547 */ /* 0x000fea000b800000 */
[----:B------:R-:W-:Y:S02]  /*08a0*/  UISETP.NE.AND UP0, UPT, UR8, 0x1, UPT ;  /* 0x000000010800788c */ /* 0x000fe4000bf05270 */
[----:B------:R-:W-:-:S04]  /*08b0*/  ULOP3.LUT UR4, UR4, 0x1, URZ, 0xc0, !UPT ;  /* 0x0000000104047892 */ /* 0x000fc8000f8ec0ff */
[----:B------:R-:W-:-:S03]  /*08c0*/  UISETP.NE.U32.AND UP1, UPT, UR4, 0x1, UPT ;  /* 0x000000010400788c */ /* 0x000fc6000bf25070 */
[----:B------:R-:W-:Y:S08]  /*08d0*/  BRA.U !UP0, `(.L_x_11) ;  /* 0x0000000108507547 */ /* 0x000ff0000b800000 */
[-C--:B------:R-:W-:Y:S02]  /*08e0*/  LOP3.LUT R5, RZ, R3.reuse, RZ, 0x33, !PT ;  /* 0x00000003ff057212 */ /* 0x080fe400078e33ff */
[----:B------:R-:W-:-:S03]  /*08f0*/  IADD3 R13, PT, PT, R2, -R3, RZ ;  /* 0x80000003020d7210 */ /* 0x000fc60007ffe0ff */
[----:B------:R-:W-:Y:S01]  /*0900*/  IMAD.IADD R15, R2, 0x1, R5 ;  /* 0x00000001020f7824 */ /* 0x000fe200078e0205 */
[C---:B------:R-:W-:Y:S01]  /*0910*/  ISETP.GE.AND P0, PT, R13.reuse, UR6, PT ;  /* 0x000000060d007c0c */ /* 0x040fe2000bf06270 */
[----:B------:R-:W1:Y:S03]  /*0920*/  LDC.64 R4, c[0x0][0x388] ;  /* 0x0000e200ff047b82 */ /* 0x000e660000000a00 */
[----:B------:R-:W-:Y:S02]  /*0930*/  ISETP.LT.OR P0, PT, R13, RZ, P0 ;  /* 0x000000ff0d00720c */ /* 0x000fe40000701670 */
[----:B------:R-:W-:-:S04]  /*0940*/  ISETP.GE.AND P1, PT, R15, UR6, PT ;  /* 0x000000060f007c0c */ /* 0x000fc8000bf26270 */
[----:B------:R-:W-:-:S07]  /*0950*/  ISETP.LT.OR P1, PT, R15, RZ, P1 ;  /* 0x000000ff0f00720c */ /* 0x000fce0000f21670 */
[----:B------:R-:W2:Y:S08]  /*0960*/  @!P0 LDC.64 R6, c[0x0][0x380] ;  /* 0x0000e000ff068b82 */ /* 0x000eb00000000a00 */
[----:B------:R-:W3:Y:S01]  /*0970*/  @!P1 LDC.64 R10, c[0x0][0x380] ;  /* 0x0000e000ff0a9b82 */ /* 0x000ee20000000a00 */
[----:B-1----:R-:W-:-:S05]  /*0980*/  IMAD.WIDE.U32 R8, R3, 0x4, R4 ;  /* 0x0000000403087825 */ /* 0x002fca00078e0004 */
[----:B0-----:R-:W4:Y:S01]  /*0990*/  @!P0 LDG.E R12, desc[UR10][R8.64] ;  /* 0x0000000a080c8981 */ /* 0x001f22000c1e1900 */
[----:B--2---:R-:W-:-:S06]  /*09a0*/  @!P0 IMAD.WIDE.U32 R4, R13, 0x4, R6 ;  /* 0x000000040d048825 */ /* 0x004fcc00078e0006 */
[----:B------:R-:W4:Y:S01]  /*09b0*/  @!P0 LDG.E R5, desc[UR10][R4.64] ;  /* 0x0000000a04058981 */ /* 0x000f22000c1e1900 */
[----:B---3--:R-:W-:-:S03]  /*09c0*/  @!P1 IMAD.WIDE.U32 R6, R15, 0x4, R10 ;  /* 0x000000040f069825 */ /* 0x008fc600078e000a */
[----:B------:R-:W2:Y:S04]  /*09d0*/  @!P1 LDG.E R10, desc[UR10][R8.64+0x4] ;  /* 0x0000040a080a9981 */ /* 0x000ea8000c1e1900 */
[----:B------:R-:W2:Y:S01]  /*09e0*/  @!P1 LDG.E R7, desc[UR10][R6.64] ;  /* 0x0000000a06079981 */ /* 0x000ea2000c1e1900 */
[----:B------:R-:W-:Y:S01]  /*09f0*/  IADD3 R3, PT, PT, R3, 0x2, RZ ;  /* 0x0000000203037810 */ /* 0x000fe20007ffe0ff */
[----:B----4-:R-:W-:-:S04]  /*0a00*/  @!P0 IMAD R0, R5, R12, R0 ;  /* 0x0000000c05008224 */ /* 0x010fc800078e0200 */
[----:B--2---:R-:W-:-:S07]  /*0a10*/  @!P1 IMAD R0, R7, R10, R0 ;  /* 0x0000000a07009224 */ /* 0x004fce00078e0200 */
.L_x_11:
[----:B------:R-:W-:Y:S05]  /*0a20*/  BRA.U UP1, `(.L_x_7) ;  /* 0x0000000101347547 */ /* 0x000fea000b800000 */
[----:B------:R-:W-:Y:S01]  /*0a30*/  IADD3 R9, PT, PT, R2, -R3, RZ ;  /* 0x8000000302097210 */ /* 0x000fe20007ffe0ff */
[----:B------:R-:W-:Y:S03]  /*0a40*/  BSSY.RECONVERGENT B0, `(.L_x_7) ;  /* 0x000000b000007945 */ /* 0x000fe60003800200 */
[----:B------:R-:W-:-:S04]  /*0a50*/  ISETP.GE.AND P0, PT, R9, UR6, PT ;  /* 0x0000000609007c0c */ /* 0x000fc8000bf06270 */
[----:B------:R-:W-:-:S13]  /*0a60*/  ISETP.LT.OR P0, PT, R9, RZ, P0 ;  /* 0x000000ff0900720c */ /* 0x000fda0000701670 */
[----:B------:R-:W-:Y:S05]  /*0a70*/  @P0 BRA `(.L_x_12) ;  /* 0x00000000001c0947 */ /* 0x000fea0003800000 */
[----:B------:R-:W1:Y:S08]  /*0a80*/  LDC.64 R4, c[0x0][0x380] ;  /* 0x0000e000ff047b82 */ /* 0x000e700000000a00 */
[----:B------:R-:W2:Y:S01]  /*0a90*/  LDC.64 R6, c[0x0][0x388] ;  /* 0x0000e200ff067b82 */ /* 0x000ea20000000a00 */
[----:B-1----:R-:W-:-:S06]  /*0aa0*/  IMAD.WIDE.U32 R4, R9, 0x4, R4 ;  /* 0x0000000409047825 */ /* 0x002fcc00078e0004 */
[----:B0-----:R-:W3:Y:S01]  /*0ab0*/  LDG.E R5, desc[UR10][R4.64] ;  /* 0x0000000a04057981 */ /* 0x001ee2000c1e1900 */
[----:B--2---:R-:W-:-:S06]  /*0ac0*/  IMAD.WIDE.U32 R6, R3, 0x4, R6 ;  /* 0x0000000403067825 */ /* 0x004fcc00078e0006 */
[----:B------:R-:W3:Y:S02]  /*0ad0*/  LDG.E R6, desc[UR10][R6.64] ;  /* 0x0000000a06067981 */ /* 0x000ee4000c1e1900 */
[----:B---3--:R-:W-:-:S07]  /*0ae0*/  IMAD R0, R5, R6, R0 ;  /* 0x0000000605007224 */ /* 0x008fce00078e0200 */
.L_x_12:
[----:B0-----:R-:W-:Y:S05]  /*0af0*/  BSYNC.RECONVERGENT B0 ;  /* 0x0000000000007941 */ /* 0x001fea0003800200 */
.L_x_7:
[----:B------:R-:W1:Y:S02]  /*0b00*/  LDC.64 R4, c[0x0][0x390] ;  /* 0x0000e400ff047b82 */ /* 0x000e640000000a00 */
[----:B-1----:R-:W-:-:S05]  /*0b10*/  IMAD.WIDE R2, R2, 0x4, R4 ;  /* 0x0000000402027825 */ /* 0x002fca00078e0204 */
[----:B0-----:R-:W-:Y:S01]  /*0b20*/  STG.E desc[UR10][R2.64], R0 ;  /* 0x0000000002007986 */ /* 0x001fe2000c10190a */
[----:B------:R-:W-:Y:S05]  /*0b30*/  EXIT ;  /* 0x000000000000794d */ /* 0x000fea0003800000 */
.L_x_13:
        /* <DEDUP_REMOVED lines=12> */
.L_x_15:


//--------------------- .nv.shared.reserved.0     --------------------------
	.section	.nv.shared.reserved.0,"aw",@nobits
	.weak		__nv_reservedSMEM_offset_0_alias
	.size		__nv_reservedSMEM_offset_0_alias, 0, 64
	.other		__nv_reservedSMEM_offset_0_alias,@"STO_CUDA_RESERVED_SHARED STV_DEFAULT"
__nv_reservedSMEM_offset_0_alias:
	.zero		0
	.zero		64


//--------------------- .nv.constant0._Z17convolutionKernelIdEvPT_S1_S1_ii --------------------------
	.section	.nv.constant0._Z17convolutionKernelIdEvPT_S1_S1_ii,"a",@progbits
	.sectionflags	@""
	.align	4
.nv.constant0._Z17convolutionKernelIdEvPT_S1_S1_ii:
	.zero		928


//--------------------- .nv.constant0._Z17convolutionKernelIiEvPT_S1_S1_ii --------------------------
	.section	.nv.constant0._Z17convolutionKernelIiEvPT_S1_S1_ii,"a",@progbits
	.sectionflags	@""
	.align	4
.nv.constant0._Z17convolutionKernelIiEvPT_S1_S1_ii:
	.zero		928


//--------------------- SYMBOLS --------------------------

	.type		.nv.reservedSmem.offset0,@object
	.size		.nv.reservedSmem.offset0,0x4
